//
// Generated by NVIDIA NVVM Compiler
//
// Compiler Build ID: CL-36424714
// Cuda compilation tools, release 13.0, V13.0.88
// Based on NVVM 20.0.0
//

.version 9.0
.target sm_100
.address_size 64

	// .globl	_Z3mulfP6float2S0_iii

.visible .entry _Z3mulfP6float2S0_iii(
	.param .f32 _Z3mulfP6float2S0_iii_param_0,
	.param .u64 .ptr .align 1 _Z3mulfP6float2S0_iii_param_1,
	.param .u64 .ptr .align 1 _Z3mulfP6float2S0_iii_param_2,
	.param .u32 _Z3mulfP6float2S0_iii_param_3,
	.param .u32 _Z3mulfP6float2S0_iii_param_4,
	.param .u32 _Z3mulfP6float2S0_iii_param_5
)
{
	.reg .pred 	%p<6>;
	.reg .b32 	%r<21>;
	.reg .b32 	%f<13>;
	.reg .b64 	%rd<9>;

	ld.param.f32 	%f1, [_Z3mulfP6float2S0_iii_param_0];
	ld.param.u64 	%rd1, [_Z3mulfP6float2S0_iii_param_1];
	ld.param.u64 	%rd2, [_Z3mulfP6float2S0_iii_param_2];
	ld.param.u32 	%r4, [_Z3mulfP6float2S0_iii_param_3];
	ld.param.u32 	%r6, [_Z3mulfP6float2S0_iii_param_4];
	ld.param.u32 	%r7, [_Z3mulfP6float2S0_iii_param_5];
	mov.u32 	%r8, %ctaid.x;
	mov.u32 	%r9, %ntid.x;
	mov.u32 	%r10, %tid.x;
	mad.lo.s32 	%r1, %r8, %r9, %r10;
	mov.u32 	%r11, %ctaid.y;
	mov.u32 	%r12, %ntid.y;
	mov.u32 	%r13, %tid.y;
	mad.lo.s32 	%r14, %r11, %r12, %r13;
	mov.u32 	%r15, %ctaid.z;
	mov.u32 	%r16, %ntid.z;
	mov.u32 	%r17, %tid.z;
	mad.lo.s32 	%r3, %r15, %r16, %r17;
	setp.ge.u32 	%p1, %r1, %r4;
	setp.ge.u32 	%p2, %r14, %r6;
	or.pred  	%p3, %p1, %p2;
	setp.ge.u32 	%p4, %r3, %r7;
	or.pred  	%p5, %p3, %p4;
	@%p5 bra 	$L__BB0_2;
	cvta.to.global.u64 	%rd3, %rd1;
	cvta.to.global.u64 	%rd4, %rd2;
	mul.lo.s32 	%r18, %r4, %r3;
	mad.lo.s32 	%r19, %r4, %r14, %r1;
	mad.lo.s32 	%r20, %r18, %r6, %r19;
	mul.wide.u32 	%rd5, %r20, 8;
	add.s64 	%rd6, %rd3, %rd5;
	ld.global.v2.f32 	{%f2, %f3}, [%rd6];
	mul.wide.u32 	%rd7, %r19, 8;
	add.s64 	%rd8, %rd4, %rd7;
	ld.global.v2.f32 	{%f4, %f5}, [%rd8];
	mul.f32 	%f6, %f2, %f4;
	mul.f32 	%f7, %f3, %f5;
	sub.f32 	%f8, %f6, %f7;
	mul.f32 	%f9, %f1, %f8;
	mul.f32 	%f10, %f2, %f5;
	fma.rn.f32 	%f11, %f3, %f4, %f10;
	mul.f32 	%f12, %f1, %f11;
	st.global.v2.f32 	[%rd6], {%f9, %f12};
$L__BB0_2:
	ret;

}
	// .globl	_Z4pdivPfS_iii
.visible .entry _Z4pdivPfS_iii(
	.param .u64 .ptr .align 1 _Z4pdivPfS_iii_param_0,
	.param .u64 .ptr .align 1 _Z4pdivPfS_iii_param_1,
	.param .u32 _Z4pdivPfS_iii_param_2,
	.param .u32 _Z4pdivPfS_iii_param_3,
	.param .u32 _Z4pdivPfS_iii_param_4
)
{
	.reg .pred 	%p<7>;
	.reg .b32 	%r<20>;
	.reg .b32 	%f<5>;
	.reg .b64 	%rd<8>;
	.reg .b64 	%fd<2>;

	ld.param.u64 	%rd1, [_Z4pdivPfS_iii_param_0];
	ld.param.u64 	%rd2, [_Z4pdivPfS_iii_param_1];
	ld.param.u32 	%r4, [_Z4pdivPfS_iii_param_2];
	ld.param.u32 	%r6, [_Z4pdivPfS_iii_param_3];
	ld.param.u32 	%r7, [_Z4pdivPfS_iii_param_4];
	mov.u32 	%r8, %ctaid.x;
	mov.u32 	%r9, %ntid.x;
	mov.u32 	%r10, %tid.x;
	mad.lo.s32 	%r1, %r8, %r9, %r10;
	mov.u32 	%r11, %ctaid.y;
	mov.u32 	%r12, %ntid.y;
	mov.u32 	%r13, %tid.y;
	mad.lo.s32 	%r14, %r11, %r12, %r13;
	mov.u32 	%r15, %ctaid.z;
	mov.u32 	%r16, %ntid.z;
	mov.u32 	%r17, %tid.z;
	mad.lo.s32 	%r3, %r15, %r16, %r17;
	setp.ge.u32 	%p1, %r1, %r4;
	setp.ge.u32 	%p2, %r14, %r6;
	or.pred  	%p3, %p1, %p2;
	setp.ge.u32 	%p4, %r3, %r7;
	or.pred  	%p5, %p3, %p4;
	@%p5 bra 	$L__BB1_2;
	cvta.to.global.u64 	%rd3, %rd2;
	cvta.to.global.u64 	%rd4, %rd1;
	mad.lo.s32 	%r18, %r6, %r3, %r14;
	mad.lo.s32 	%r19, %r18, %r4, %r1;
	mul.wide.u32 	%rd5, %r19, 4;
	add.s64 	%rd6, %rd3, %rd5;
	ld.global.f32 	%f1, [%rd6];
	cvt.f64.f32 	%fd1, %f1;
	setp.lt.f64 	%p6, %fd1, 0d3EE4F8B588E368F1;
	selp.f32 	%f2, 0f3727C5AC, %f1, %p6;
	add.s64 	%rd7, %rd4, %rd5;
	ld.global.f32 	%f3, [%rd7];
	div.rn.f32 	%f4, %f3, %f2;
	st.global.f32 	[%rd6], %f4;
$L__BB1_2:
	ret;

}
	// .globl	_Z4pmulPfS_iii
.visible .entry _Z4pmulPfS_iii(
	.param .u64 .ptr .align 1 _Z4pmulPfS_iii_param_0,
	.param .u64 .ptr .align 1 _Z4pmulPfS_iii_param_1,
	.param .u32 _Z4pmulPfS_iii_param_2,
	.param .u32 _Z4pmulPfS_iii_param_3,
	.param .u32 _Z4pmulPfS_iii_param_4
)
{
	.reg .pred 	%p<6>;
	.reg .b32 	%r<20>;
	.reg .b32 	%f<4>;
	.reg .b64 	%rd<8>;

	ld.param.u64 	%rd1, [_Z4pmulPfS_iii_param_0];
	ld.param.u64 	%rd2, [_Z4pmulPfS_iii_param_1];
	ld.param.u32 	%r4, [_Z4pmulPfS_iii_param_2];
	ld.param.u32 	%r6, [_Z4pmulPfS_iii_param_3];
	ld.param.u32 	%r7, [_Z4pmulPfS_iii_param_4];
	mov.u32 	%r8, %ctaid.x;
	mov.u32 	%r9, %ntid.x;
	mov.u32 	%r10, %tid.x;
	mad.lo.s32 	%r1, %r8, %r9, %r10;
	mov.u32 	%r11, %ctaid.y;
	mov.u32 	%r12, %ntid.y;
	mov.u32 	%r13, %tid.y;
	mad.lo.s32 	%r14, %r11, %r12, %r13;
	mov.u32 	%r15, %ctaid.z;
	mov.u32 	%r16, %ntid.z;
	mov.u32 	%r17, %tid.z;
	mad.lo.s32 	%r3, %r15, %r16, %r17;
	setp.ge.u32 	%p1, %r1, %r4;
	setp.ge.u32 	%p2, %r14, %r6;
	or.pred  	%p3, %p1, %p2;
	setp.ge.u32 	%p4, %r3, %r7;
	or.pred  	%p5, %p3, %p4;
	@%p5 bra 	$L__BB2_2;
	cvta.to.global.u64 	%rd3, %rd1;
	cvta.to.global.u64 	%rd4, %rd2;
	mad.lo.s32 	%r18, %r6, %r3, %r14;
	mad.lo.s32 	%r19, %r18, %r4, %r1;
	mul.wide.u32 	%rd5, %r19, 4;
	add.s64 	%rd6, %rd3, %rd5;
	ld.global.f32 	%f1, [%rd6];
	add.s64 	%rd7, %rd4, %rd5;
	ld.global.f32 	%f2, [%rd7];
	mul.f32 	%f3, %f1, %f2;
	st.global.f32 	[%rd6], %f3;
$L__BB2_2:
	ret;

}
	// .globl	_Z5copycPfP6float2iii
.visible .entry _Z5copycPfP6float2iii(
	.param .u64 .ptr .align 1 _Z5copycPfP6float2iii_param_0,
	.param .u64 .ptr .align 1 _Z5copycPfP6float2iii_param_1,
	.param .u32 _Z5copycPfP6float2iii_param_2,
	.param .u32 _Z5copycPfP6float2iii_param_3,
	.param .u32 _Z5copycPfP6float2iii_param_4
)
{
	.reg .pred 	%p<4>;
	.reg .b32 	%r<26>;
	.reg .b32 	%f<3>;
	.reg .b64 	%rd<9>;

	ld.param.u64 	%rd1, [_Z5copycPfP6float2iii_param_0];
	ld.param.u64 	%rd2, [_Z5copycPfP6float2iii_param_1];
	ld.param.u32 	%r3, [_Z5copycPfP6float2iii_param_2];
	ld.param.u32 	%r5, [_Z5copycPfP6float2iii_param_3];
	ld.param.u32 	%r4, [_Z5copycPfP6float2iii_param_4];
	mov.u32 	%r7, %ctaid.x;
	mov.u32 	%r8, %ntid.x;
	mov.u32 	%r9, %tid.x;
	mad.lo.s32 	%r1, %r7, %r8, %r9;
	mov.u32 	%r10, %ctaid.y;
	mov.u32 	%r11, %ntid.y;
	mov.u32 	%r12, %tid.y;
	mad.lo.s32 	%r13, %r10, %r11, %r12;
	setp.ge.u32 	%p1, %r1, %r3;
	setp.ge.u32 	%p2, %r13, %r5;
	or.pred  	%p3, %p1, %p2;
	@%p3 bra 	$L__BB3_2;
	cvta.to.global.u64 	%rd3, %rd1;
	cvta.to.global.u64 	%rd4, %rd2;
	mul.lo.s32 	%r14, %r3, %r13;
	mul.lo.s32 	%r15, %r4, %r3;
	shr.u32 	%r16, %r15, 31;
	add.s32 	%r17, %r15, %r16;
	shr.s32 	%r18, %r17, 1;
	shr.u32 	%r19, %r3, 31;
	add.s32 	%r20, %r3, %r19;
	shr.s32 	%r21, %r20, 1;
	sub.s32 	%r22, %r1, %r21;
	mad.lo.s32 	%r23, %r4, %r14, %r22;
	add.s32 	%r24, %r23, %r18;
	add.s32 	%r25, %r14, %r1;
	mul.wide.u32 	%rd5, %r25, 4;
	add.s64 	%rd6, %rd3, %rd5;
	ld.global.f32 	%f1, [%rd6];
	mul.wide.s32 	%rd7, %r24, 8;
	add.s64 	%rd8, %rd4, %rd7;
	mov.f32 	%f2, 0f00000000;
	st.global.v2.f32 	[%rd8], {%f1, %f2};
$L__BB3_2:
	ret;

}
	// .globl	_Z9copycbackPfP6float2iii
.visible .entry _Z9copycbackPfP6float2iii(
	.param .u64 .ptr .align 1 _Z9copycbackPfP6float2iii_param_0,
	.param .u64 .ptr .align 1 _Z9copycbackPfP6float2iii_param_1,
	.param .u32 _Z9copycbackPfP6float2iii_param_2,
	.param .u32 _Z9copycbackPfP6float2iii_param_3,
	.param .u32 _Z9copycbackPfP6float2iii_param_4
)
{
	.reg .pred 	%p<4>;
	.reg .b32 	%r<26>;
	.reg .b32 	%f<2>;
	.reg .b64 	%rd<9>;

	ld.param.u64 	%rd1, [_Z9copycbackPfP6float2iii_param_0];
	ld.param.u64 	%rd2, [_Z9copycbackPfP6float2iii_param_1];
	ld.param.u32 	%r3, [_Z9copycbackPfP6float2iii_param_2];
	ld.param.u32 	%r5, [_Z9copycbackPfP6float2iii_param_3];
	ld.param.u32 	%r4, [_Z9copycbackPfP6float2iii_param_4];
	mov.u32 	%r7, %ctaid.x;
	mov.u32 	%r8, %ntid.x;
	mov.u32 	%r9, %tid.x;
	mad.lo.s32 	%r1, %r7, %r8, %r9;
	mov.u32 	%r10, %ctaid.y;
	mov.u32 	%r11, %ntid.y;
	mov.u32 	%r12, %tid.y;
	mad.lo.s32 	%r13, %r10, %r11, %r12;
	setp.ge.u32 	%p1, %r1, %r3;
	setp.ge.u32 	%p2, %r13, %r5;
	or.pred  	%p3, %p1, %p2;
	@%p3 bra 	$L__BB4_2;
	cvta.to.global.u64 	%rd3, %rd2;
	cvta.to.global.u64 	%rd4, %rd1;
	mul.lo.s32 	%r14, %r3, %r13;
	mul.lo.s32 	%r15, %r4, %r3;
	shr.u32 	%r16, %r15, 31;
	add.s32 	%r17, %r15, %r16;
	shr.s32 	%r18, %r17, 1;
	shr.u32 	%r19, %r3, 31;
	add.s32 	%r20, %r3, %r19;
	shr.s32 	%r21, %r20, 1;
	sub.s32 	%r22, %r1, %r21;
	mad.lo.s32 	%r23, %r4, %r14, %r22;
	add.s32 	%r24, %r23, %r18;
	mul.wide.s32 	%rd5, %r24, 8;
	add.s64 	%rd6, %rd3, %rd5;
	ld.global.f32 	%f1, [%rd6];
	add.s32 	%r25, %r14, %r1;
	mul.wide.u32 	%rd7, %r25, 4;
	add.s64 	%rd8, %rd4, %rd7;
	st.global.f32 	[%rd8], %f1;
$L__BB4_2:
	ret;

}
	// .globl	_Z8fftshiftP6float2ii
.visible .entry _Z8fftshiftP6float2ii(
	.param .u64 .ptr .align 1 _Z8fftshiftP6float2ii_param_0,
	.param .u32 _Z8fftshiftP6float2ii_param_1,
	.param .u32 _Z8fftshiftP6float2ii_param_2
)
{
	.reg .pred 	%p<4>;
	.reg .b32 	%r<23>;
	.reg .b32 	%f<6>;
	.reg .b64 	%rd<5>;

	ld.param.u64 	%rd1, [_Z8fftshiftP6float2ii_param_0];
	ld.param.u32 	%r3, [_Z8fftshiftP6float2ii_param_1];
	ld.param.u32 	%r4, [_Z8fftshiftP6float2ii_param_2];
	mov.u32 	%r6, %ctaid.x;
	mov.u32 	%r7, %ntid.x;
	mov.u32 	%r8, %tid.x;
	mad.lo.s32 	%r1, %r6, %r7, %r8;
	mov.u32 	%r9, %ctaid.y;
	mov.u32 	%r10, %ntid.y;
	mov.u32 	%r11, %tid.y;
	mad.lo.s32 	%r12, %r9, %r10, %r11;
	setp.ge.u32 	%p1, %r1, %r3;
	setp.ge.u32 	%p2, %r12, %r4;
	or.pred  	%p3, %p1, %p2;
	@%p3 bra 	$L__BB5_2;
	cvta.to.global.u64 	%rd2, %rd1;
	shl.b32 	%r13, %r1, 1;
	not.b32 	%r14, %r13;
	and.b32  	%r15, %r14, 2;
	sub.s32 	%r16, 1, %r15;
	shl.b32 	%r17, %r12, 1;
	not.b32 	%r18, %r17;
	and.b32  	%r19, %r18, 2;
	sub.s32 	%r20, 1, %r19;
	mul.lo.s32 	%r21, %r16, %r20;
	mad.lo.s32 	%r22, %r3, %r12, %r1;
	mul.wide.u32 	%rd3, %r22, 8;
	add.s64 	%rd4, %rd2, %rd3;
	ld.global.v2.f32 	{%f1, %f2}, [%rd4];
	cvt.rn.f32.s32 	%f3, %r21;
	mul.f32 	%f4, %f1, %f3;
	mul.f32 	%f5, %f2, %f3;
	st.global.v2.f32 	[%rd4], {%f4, %f5};
$L__BB5_2:
	ret;

}
	// .globl	_Z9mulfilterP6float2Pfii
.visible .entry _Z9mulfilterP6float2Pfii(
	.param .u64 .ptr .align 1 _Z9mulfilterP6float2Pfii_param_0,
	.param .u64 .ptr .align 1 _Z9mulfilterP6float2Pfii_param_1,
	.param .u32 _Z9mulfilterP6float2Pfii_param_2,
	.param .u32 _Z9mulfilterP6float2Pfii_param_3
)
{
	.reg .pred 	%p<4>;
	.reg .b32 	%r<14>;
	.reg .b32 	%f<7>;
	.reg .b64 	%rd<9>;

	ld.param.u64 	%rd1, [_Z9mulfilterP6float2Pfii_param_0];
	ld.param.u64 	%rd2, [_Z9mulfilterP6float2Pfii_param_1];
	ld.param.u32 	%r3, [_Z9mulfilterP6float2Pfii_param_2];
	ld.param.u32 	%r4, [_Z9mulfilterP6float2Pfii_param_3];
	mov.u32 	%r6, %ctaid.x;
	mov.u32 	%r7, %ntid.x;
	mov.u32 	%r8, %tid.x;
	mad.lo.s32 	%r1, %r6, %r7, %r8;
	mov.u32 	%r9, %ctaid.y;
	mov.u32 	%r10, %ntid.y;
	mov.u32 	%r11, %tid.y;
	mad.lo.s32 	%r12, %r9, %r10, %r11;
	setp.ge.u32 	%p1, %r1, %r3;
	setp.ge.u32 	%p2, %r12, %r4;
	or.pred  	%p3, %p1, %p2;
	@%p3 bra 	$L__BB6_2;
	cvta.to.global.u64 	%rd3, %rd1;
	cvta.to.global.u64 	%rd4, %rd2;
	mad.lo.s32 	%r13, %r3, %r12, %r1;
	mul.wide.u32 	%rd5, %r13, 8;
	add.s64 	%rd6, %rd3, %rd5;
	ld.global.v2.f32 	{%f1, %f2}, [%rd6];
	mul.wide.u32 	%rd7, %r1, 4;
	add.s64 	%rd8, %rd4, %rd7;
	ld.global.f32 	%f3, [%rd8];
	mul.f32 	%f4, %f1, %f3;
	st.global.f32 	[%rd6], %f4;
	ld.global.f32 	%f5, [%rd8];
	mul.f32 	%f6, %f2, %f5;
	st.global.f32 	[%rd6+4], %f6;
$L__BB6_2:
	ret;

}
	// .globl	_Z8mulconstPffii
.visible .entry _Z8mulconstPffii(
	.param .u64 .ptr .align 1 _Z8mulconstPffii_param_0,
	.param .f32 _Z8mulconstPffii_param_1,
	.param .u32 _Z8mulconstPffii_param_2,
	.param .u32 _Z8mulconstPffii_param_3
)
{
	.reg .pred 	%p<4>;
	.reg .b32 	%r<14>;
	.reg .b32 	%f<4>;
	.reg .b64 	%rd<5>;

	ld.param.u64 	%rd1, [_Z8mulconstPffii_param_0];
	ld.param.f32 	%f1, [_Z8mulconstPffii_param_1];
	ld.param.u32 	%r3, [_Z8mulconstPffii_param_2];
	ld.param.u32 	%r4, [_Z8mulconstPffii_param_3];
	mov.u32 	%r6, %ctaid.x;
	mov.u32 	%r7, %ntid.x;
	mov.u32 	%r8, %tid.x;
	mad.lo.s32 	%r1, %r6, %r7, %r8;
	mov.u32 	%r9, %ctaid.y;
	mov.u32 	%r10, %ntid.y;
	mov.u32 	%r11, %tid.y;
	mad.lo.s32 	%r12, %r9, %r10, %r11;
	setp.ge.u32 	%p1, %r1, %r3;
	setp.ge.u32 	%p2, %r12, %r4;
	or.pred  	%p3, %p1, %p2;
	@%p3 bra 	$L__BB7_2;
	cvta.to.global.u64 	%rd2, %rd1;
	mad.lo.s32 	%r13, %r3, %r12, %r1;
	mul.wide.u32 	%rd3, %r13, 4;
	add.s64 	%rd4, %rd2, %rd3;
	ld.global.f32 	%f2, [%rd4];
	mul.f32 	%f3, %f1, %f2;
	st.global.f32 	[%rd4], %f3;
$L__BB7_2:
	ret;

}
	// .globl	_Z6circlePfS_iii
.visible .entry _Z6circlePfS_iii(
	.param .u64 .ptr .align 1 _Z6circlePfS_iii_param_0,
	.param .u64 .ptr .align 1 _Z6circlePfS_iii_param_1,
	.param .u32 _Z6circlePfS_iii_param_2,
	.param .u32 _Z6circlePfS_iii_param_3,
	.param .u32 _Z6circlePfS_iii_param_4
)
{
	.reg .pred 	%p<6>;
	.reg .b32 	%r<21>;
	.reg .b32 	%f<4>;
	.reg .b64 	%rd<9>;

	ld.param.u64 	%rd1, [_Z6circlePfS_iii_param_0];
	ld.param.u64 	%rd2, [_Z6circlePfS_iii_param_1];
	ld.param.u32 	%r4, [_Z6circlePfS_iii_param_2];
	ld.param.u32 	%r6, [_Z6circlePfS_iii_param_3];
	ld.param.u32 	%r7, [_Z6circlePfS_iii_param_4];
	mov.u32 	%r8, %ctaid.x;
	mov.u32 	%r9, %ntid.x;
	mov.u32 	%r10, %tid.x;
	mad.lo.s32 	%r1, %r8, %r9, %r10;
	mov.u32 	%r11, %ctaid.y;
	mov.u32 	%r12, %ntid.y;
	mov.u32 	%r13, %tid.y;
	mad.lo.s32 	%r14, %r11, %r12, %r13;
	mov.u32 	%r15, %ctaid.z;
	mov.u32 	%r16, %ntid.z;
	mov.u32 	%r17, %tid.z;
	mad.lo.s32 	%r3, %r15, %r16, %r17;
	setp.ge.u32 	%p1, %r1, %r4;
	setp.ge.u32 	%p2, %r14, %r6;
	or.pred  	%p3, %p1, %p2;
	setp.ge.u32 	%p4, %r3, %r7;
	or.pred  	%p5, %p3, %p4;
	@%p5 bra 	$L__BB8_2;
	cvta.to.global.u64 	%rd3, %rd1;
	cvta.to.global.u64 	%rd4, %rd2;
	mul.lo.s32 	%r18, %r4, %r3;
	mad.lo.s32 	%r19, %r4, %r14, %r1;
	mad.lo.s32 	%r20, %r18, %r6, %r19;
	mul.wide.u32 	%rd5, %r20, 4;
	add.s64 	%rd6, %rd3, %rd5;
	ld.global.f32 	%f1, [%rd6];
	mul.wide.u32 	%rd7, %r19, 4;
	add.s64 	%rd8, %rd4, %rd7;
	ld.global.f32 	%f2, [%rd8];
	mul.f32 	%f3, %f1, %f2;
	st.global.f32 	[%rd6], %f3;
$L__BB8_2:
	ret;

}
	// .globl	_Z5mcopyPfS_ii
.visible .entry _Z5mcopyPfS_ii(
	.param .u64 .ptr .align 1 _Z5mcopyPfS_ii_param_0,
	.param .u64 .ptr .align 1 _Z5mcopyPfS_ii_param_1,
	.param .u32 _Z5mcopyPfS_ii_param_2,
	.param .u32 _Z5mcopyPfS_ii_param_3
)
{
	.reg .pred 	%p<4>;
	.reg .b32 	%r<14>;
	.reg .b32 	%f<2>;
	.reg .b64 	%rd<8>;

	ld.param.u64 	%rd1, [_Z5mcopyPfS_ii_param_0];
	ld.param.u64 	%rd2, [_Z5mcopyPfS_ii_param_1];
	ld.param.u32 	%r3, [_Z5mcopyPfS_ii_param_2];
	ld.param.u32 	%r4, [_Z5mcopyPfS_ii_param_3];
	mov.u32 	%r6, %ctaid.x;
	mov.u32 	%r7, %ntid.x;
	mov.u32 	%r8, %tid.x;
	mad.lo.s32 	%r1, %r6, %r7, %r8;
	mov.u32 	%r9, %ctaid.y;
	mov.u32 	%r10, %ntid.y;
	mov.u32 	%r11, %tid.y;
	mad.lo.s32 	%r12, %r9, %r10, %r11;
	setp.ge.u32 	%p1, %r1, %r3;
	setp.ge.u32 	%p2, %r12, %r4;
	or.pred  	%p3, %p1, %p2;
	@%p3 bra 	$L__BB9_2;
	cvta.to.global.u64 	%rd3, %rd2;
	cvta.to.global.u64 	%rd4, %rd1;
	mad.lo.s32 	%r13, %r3, %r12, %r1;
	mul.wide.u32 	%rd5, %r13, 4;
	add.s64 	%rd6, %rd3, %rd5;
	ld.global.f32 	%f1, [%rd6];
	add.s64 	%rd7, %rd4, %rd5;
	st.global.f32 	[%rd7], %f1;
$L__BB9_2:
	ret;

}
	// .globl	_Z6padkerPfiiiii
.visible .entry _Z6padkerPfiiiii(
	.param .u64 .ptr .align 1 _Z6padkerPfiiiii_param_0,
	.param .u32 _Z6padkerPfiiiii_param_1,
	.param .u32 _Z6padkerPfiiiii_param_2,
	.param .u32 _Z6padkerPfiiiii_param_3,
	.param .u32 _Z6padkerPfiiiii_param_4,
	.param .u32 _Z6padkerPfiiiii_param_5
)
{
	.reg .pred 	%p<8>;
	.reg .b32 	%r<32>;
	.reg .b32 	%f<3>;
	.reg .b64 	%rd<11>;

	ld.param.u64 	%rd2, [_Z6padkerPfiiiii_param_0];
	ld.param.u32 	%r4, [_Z6padkerPfiiiii_param_1];
	ld.param.u32 	%r5, [_Z6padkerPfiiiii_param_2];
	ld.param.u32 	%r6, [_Z6padkerPfiiiii_param_3];
	ld.param.u32 	%r8, [_Z6padkerPfiiiii_param_4];
	ld.param.u32 	%r9, [_Z6padkerPfiiiii_param_5];
	cvta.to.global.u64 	%rd1, %rd2;
	mov.u32 	%r10, %ctaid.x;
	mov.u32 	%r11, %ntid.x;
	mov.u32 	%r12, %tid.x;
	mad.lo.s32 	%r1, %r10, %r11, %r12;
	mov.u32 	%r13, %ctaid.y;
	mov.u32 	%r14, %ntid.y;
	mov.u32 	%r15, %tid.y;
	mad.lo.s32 	%r16, %r13, %r14, %r15;
	mov.u32 	%r17, %ctaid.z;
	mov.u32 	%r18, %ntid.z;
	mov.u32 	%r19, %tid.z;
	mad.lo.s32 	%r3, %r17, %r18, %r19;
	setp.ge.u32 	%p1, %r1, %r6;
	setp.ge.u32 	%p2, %r16, %r8;
	or.pred  	%p3, %p1, %p2;
	setp.ge.u32 	%p4, %r3, %r9;
	or.pred  	%p5, %p3, %p4;
	@%p5 bra 	$L__BB10_5;
	setp.ge.u32 	%p6, %r16, %r4;
	@%p6 bra 	$L__BB10_3;
	mul.lo.s32 	%r20, %r6, %r3;
	mul.lo.s32 	%r21, %r20, %r8;
	mad.lo.s32 	%r22, %r6, %r4, %r1;
	add.s32 	%r23, %r22, %r21;
	mul.wide.u32 	%rd3, %r23, 4;
	add.s64 	%rd4, %rd1, %rd3;
	ld.global.f32 	%f1, [%rd4];
	mad.lo.s32 	%r24, %r6, %r16, %r1;
	add.s32 	%r25, %r24, %r21;
	mul.wide.u32 	%rd5, %r25, 4;
	add.s64 	%rd6, %rd1, %rd5;
	st.global.f32 	[%rd6], %f1;
$L__BB10_3:
	setp.le.u32 	%p7, %r16, %r5;
	@%p7 bra 	$L__BB10_5;
	mul.lo.s32 	%r26, %r6, %r3;
	mul.lo.s32 	%r27, %r26, %r8;
	mad.lo.s32 	%r28, %r6, %r5, %r1;
	add.s32 	%r29, %r28, %r27;
	mul.wide.u32 	%rd7, %r29, 4;
	add.s64 	%rd8, %rd1, %rd7;
	ld.global.f32 	%f2, [%rd8];
	mad.lo.s32 	%r30, %r6, %r16, %r1;
	add.s32 	%r31, %r30, %r27;
	mul.wide.u32 	%rd9, %r31, 4;
	add.s64 	%rd10, %rd1, %rd9;
	st.global.f32 	[%rd10], %f2;
$L__BB10_5:
	ret;

}


// ===== COMPILED SASS (sm_100) =====

	.target	sm_100

	.elftype	@"ET_EXEC"


//--------------------- .note.nv.tkinfo           --------------------------
	.section	.note.nv.tkinfo,"",@"SHT_NOTE"
	.sectionflags	@"SHF_NOTE_NV_TKINFO"
	.tkinfo
        /*0018*/ 	.word	0x00000002
        /*0030*/ 	.string	""
        /*0030*/ 	.string	"ptxas"
        /*0030*/ 	.string	"Cuda compilation tools, release 13.0, V13.0.88"
        /*0030*/ 	.string	"Build cuda_13.0.r13.0/compiler.36424714_0"
        /*0030*/ 	.string	"-arch sm_100 -m 64 "



//--------------------- .note.nv.cuinfo           --------------------------
	.section	.note.nv.cuinfo,"",@"SHT_NOTE"
	.sectionflags	@"SHF_NOTE_NV_CUINFO"
        /*0018*/ 	.short	0x0002
        /*001a*/ 	.short	0x0064
        /*001c*/ 	.short	0x0082
	.zero		2


//--------------------- .nv.info                  --------------------------
	.section	.nv.info,"",@"SHT_CUDA_INFO"
	.align	4


	//----- nvinfo : EIATTR_REGCOUNT
	.align		4
        /*0000*/ 	.byte	0x04, 0x2f
        /*0002*/ 	.short	(.L_1 - .L_0)
	.align		4
.L_0:
        /*0004*/ 	.word	index@(_Z3mulfP6float2S0_iii)
        /*0008*/ 	.word	0x0000000c


	//----- nvinfo : EIATTR_FRAME_SIZE
	.align		4
.L_1:
        /*000c*/ 	.byte	0x04, 0x11
        /*000e*/ 	.short	(.L_3 - .L_2)
	.align		4
.L_2:
        /*0010*/ 	.word	index@(_Z3mulfP6float2S0_iii)
        /*0014*/ 	.word	0x00000000


	//----- nvinfo : EIATTR_REGCOUNT
	.align		4
.L_3:
        /*0018*/ 	.byte	0x04, 0x2f
        /*001a*/ 	.short	(.L_5 - .L_4)
	.align		4
.L_4:
        /*001c*/ 	.word	index@(_Z4pdivPfS_iii)
        /*0020*/ 	.word	0x00000010


	//----- nvinfo : EIATTR_FRAME_SIZE
	.align		4
.L_5:
        /*0024*/ 	.byte	0x04, 0x11
        /*0026*/ 	.short	(.L_7 - .L_6)
	.align		4
.L_6:
        /*0028*/ 	.word	index@($__internal_0_$__cuda_sm3x_div_rn_noftz_f32_slowpath)
        /*002c*/ 	.word	0x00000000


	//----- nvinfo : EIATTR_FRAME_SIZE
	.align		4
.L_7:
        /*0030*/ 	.byte	0x04, 0x11
        /*0032*/ 	.short	(.L_9 - .L_8)
	.align		4
.L_8:
        /*0034*/ 	.word	index@(_Z4pdivPfS_iii)
        /*0038*/ 	.word	0x00000000


	//----- nvinfo : EIATTR_REGCOUNT
	.align		4
.L_9:
        /*003c*/ 	.byte	0x04, 0x2f
        /*003e*/ 	.short	(.L_11 - .L_10)
	.align		4
.L_10:
        /*0040*/ 	.word	index@(_Z4pmulPfS_iii)
        /*0044*/ 	.word	0x0000000a


	//----- nvinfo : EIATTR_FRAME_SIZE
	.align		4
.L_11:
        /*0048*/ 	.byte	0x04, 0x11
        /*004a*/ 	.short	(.L_13 - .L_12)
	.align		4
.L_12:
        /*004c*/ 	.word	index@(_Z4pmulPfS_iii)
        /*0050*/ 	.word	0x00000000


	//----- nvinfo : EIATTR_REGCOUNT
	.align		4
.L_13:
        /*0054*/ 	.byte	0x04, 0x2f
        /*0056*/ 	.short	(.L_15 - .L_14)
	.align		4
.L_14:
        /*0058*/ 	.word	index@(_Z5copycPfP6float2iii)
        /*005c*/ 	.word	0x0000000c


	//----- nvinfo : EIATTR_FRAME_SIZE
	.align		4
.L_15:
        /*0060*/ 	.byte	0x04, 0x11
        /*0062*/ 	.short	(.L_17 - .L_16)
	.align		4
.L_16:
        /*0064*/ 	.word	index@(_Z5copycPfP6float2iii)
        /*0068*/ 	.word	0x00000000


	//----- nvinfo : EIATTR_REGCOUNT
	.align		4
.L_17:
        /*006c*/ 	.byte	0x04, 0x2f
        /*006e*/ 	.short	(.L_19 - .L_18)
	.align		4
.L_18:
        /*0070*/ 	.word	index@(_Z9copycbackPfP6float2iii)
        /*0074*/ 	.word	0x0000000a


	//----- nvinfo : EIATTR_FRAME_SIZE
	.align		4
.L_19:
        /*0078*/ 	.byte	0x04, 0x11
        /*007a*/ 	.short	(.L_21 - .L_20)
	.align		4
.L_20:
        /*007c*/ 	.word	index@(_Z9copycbackPfP6float2iii)
        /*0080*/ 	.word	0x00000000


	//----- nvinfo : EIATTR_REGCOUNT
	.align		4
.L_21:
        /*0084*/ 	.byte	0x04, 0x2f
        /*0086*/ 	.short	(.L_23 - .L_22)
	.align		4
.L_22:
        /*0088*/ 	.word	index@(_Z8fftshiftP6float2ii)
        /*008c*/ 	.word	0x0000000a


	//----- nvinfo : EIATTR_FRAME_SIZE
	.align		4
.L_23:
        /*0090*/ 	.byte	0x04, 0x11
        /*0092*/ 	.short	(.L_25 - .L_24)
	.align		4
.L_24:
        /*0094*/ 	.word	index@(_Z8fftshiftP6float2ii)
        /*0098*/ 	.word	0x00000000


	//----- nvinfo : EIATTR_REGCOUNT
	.align		4
.L_25:
        /*009c*/ 	.byte	0x04, 0x2f
        /*009e*/ 	.short	(.L_27 - .L_26)
	.align		4
.L_26:
        /*00a0*/ 	.word	index@(_Z9mulfilterP6float2Pfii)
        /*00a4*/ 	.word	0x0000000c


	//----- nvinfo : EIATTR_FRAME_SIZE
	.align		4
.L_27:
        /*00a8*/ 	.byte	0x04, 0x11
        /*00aa*/ 	.short	(.L_29 - .L_28)
	.align		4
.L_28:
        /*00ac*/ 	.word	index@(_Z9mulfilterP6float2Pfii)
        /*00b0*/ 	.word	0x00000000


	//----- nvinfo : EIATTR_REGCOUNT
	.align		4
.L_29:
        /*00b4*/ 	.byte	0x04, 0x2f
        /*00b6*/ 	.short	(.L_31 - .L_30)
	.align		4
.L_30:
        /*00b8*/ 	.word	index@(_Z8mulconstPffii)
        /*00bc*/ 	.word	0x00000008


	//----- nvinfo : EIATTR_FRAME_SIZE
	.align		4
.L_31:
        /*00c0*/ 	.byte	0x04, 0x11
        /*00c2*/ 	.short	(.L_33 - .L_32)
	.align		4
.L_32:
        /*00c4*/ 	.word	index@(_Z8mulconstPffii)
        /*00c8*/ 	.word	0x00000000


	//----- nvinfo : EIATTR_REGCOUNT
	.align		4
.L_33:
        /*00cc*/ 	.byte	0x04, 0x2f
        /*00ce*/ 	.short	(.L_35 - .L_34)
	.align		4
.L_34:
        /*00d0*/ 	.word	index@(_Z6circlePfS_iii)
        /*00d4*/ 	.word	0x0000000c


	//----- nvinfo : EIATTR_FRAME_SIZE
	.align		4
.L_35:
        /*00d8*/ 	.byte	0x04, 0x11
        /*00da*/ 	.short	(.L_37 - .L_36)
	.align		4
.L_36:
        /*00dc*/ 	.word	index@(_Z6circlePfS_iii)
        /*00e0*/ 	.word	0x00000000


	//----- nvinfo : EIATTR_REGCOUNT
	.align		4
.L_37:
        /*00e4*/ 	.byte	0x04, 0x2f
        /*00e6*/ 	.short	(.L_39 - .L_38)
	.align		4
.L_38:
        /*00e8*/ 	.word	index@(_Z5mcopyPfS_ii)
        /*00ec*/ 	.word	0x0000000a


	//----- nvinfo : EIATTR_FRAME_SIZE
	.align		4
.L_39:
        /*00f0*/ 	.byte	0x04, 0x11
        /*00f2*/ 	.short	(.L_41 - .L_40)
	.align		4
.L_40:
        /*00f4*/ 	.word	index@(_Z5mcopyPfS_ii)
        /*00f8*/ 	.word	0x00000000


	//----- nvinfo : EIATTR_REGCOUNT
	.align		4
.L_41:
        /*00fc*/ 	.byte	0x04, 0x2f
        /*00fe*/ 	.short	(.L_43 - .L_42)
	.align		4
.L_42:
        /*0100*/ 	.word	index@(_Z6padkerPfiiiii)
        /*0104*/ 	.word	0x0000000d


	//----- nvinfo : EIATTR_FRAME_SIZE
	.align		4
.L_43:
        /*0108*/ 	.byte	0x04, 0x11
        /*010a*/ 	.short	(.L_45 - .L_44)
	.align		4
.L_44:
        /*010c*/ 	.word	index@(_Z6padkerPfiiiii)
        /*0110*/ 	.word	0x00000000


	//----- nvinfo : EIATTR_MIN_STACK_SIZE
	.align		4
.L_45:
        /*0114*/ 	.byte	0x04, 0x12
        /*0116*/ 	.short	(.L_47 - .L_46)
	.align		4
.L_46:
        /*0118*/ 	.word	index@(_Z6padkerPfiiiii)
        /*011c*/ 	.word	0x00000000


	//----- nvinfo : EIATTR_MIN_STACK_SIZE
	.align		4
.L_47:
        /*0120*/ 	.byte	0x04, 0x12
        /*0122*/ 	.short	(.L_49 - .L_48)
	.align		4
.L_48:
        /*0124*/ 	.word	index@(_Z5mcopyPfS_ii)
        /*0128*/ 	.word	0x00000000


	//----- nvinfo : EIATTR_MIN_STACK_SIZE
	.align		4
.L_49:
        /*012c*/ 	.byte	0x04, 0x12
        /*012e*/ 	.short	(.L_51 - .L_50)
	.align		4
.L_50:
        /*0130*/ 	.word	index@(_Z6circlePfS_iii)
        /*0134*/ 	.word	0x00000000


	//----- nvinfo : EIATTR_MIN_STACK_SIZE
	.align		4
.L_51:
        /*0138*/ 	.byte	0x04, 0x12
        /*013a*/ 	.short	(.L_53 - .L_52)
	.align		4
.L_52:
        /*013c*/ 	.word	index@(_Z8mulconstPffii)
        /*0140*/ 	.word	0x00000000


	//----- nvinfo : EIATTR_MIN_STACK_SIZE
	.align		4
.L_53:
        /*0144*/ 	.byte	0x04, 0x12
        /*0146*/ 	.short	(.L_55 - .L_54)
	.align		4
.L_54:
        /*0148*/ 	.word	index@(_Z9mulfilterP6float2Pfii)
        /*014c*/ 	.word	0x00000000


	//----- nvinfo : EIATTR_MIN_STACK_SIZE
	.align		4
.L_55:
        /*0150*/ 	.byte	0x04, 0x12
        /*0152*/ 	.short	(.L_57 - .L_56)
	.align		4
.L_56:
        /*0154*/ 	.word	index@(_Z8fftshiftP6float2ii)
        /*0158*/ 	.word	0x00000000


	//----- nvinfo : EIATTR_MIN_STACK_SIZE
	.align		4
.L_57:
        /*015c*/ 	.byte	0x04, 0x12
        /*015e*/ 	.short	(.L_59 - .L_58)
	.align		4
.L_58:
        /*0160*/ 	.word	index@(_Z9copycbackPfP6float2iii)
        /*0164*/ 	.word	0x00000000


	//----- nvinfo : EIATTR_MIN_STACK_SIZE
	.align		4
.L_59:
        /*0168*/ 	.byte	0x04, 0x12
        /*016a*/ 	.short	(.L_61 - .L_60)
	.align		4
.L_60:
        /*016c*/ 	.word	index@(_Z5copycPfP6float2iii)
        /*0170*/ 	.word	0x00000000


	//----- nvinfo : EIATTR_MIN_STACK_SIZE
	.align		4
.L_61:
        /*0174*/ 	.byte	0x04, 0x12
        /*0176*/ 	.short	(.L_63 - .L_62)
	.align		4
.L_62:
        /*0178*/ 	.word	index@(_Z4pmulPfS_iii)
        /*017c*/ 	.word	0x00000000


	//----- nvinfo : EIATTR_MIN_STACK_SIZE
	.align		4
.L_63:
        /*0180*/ 	.byte	0x04, 0x12
        /*0182*/ 	.short	(.L_65 - .L_64)
	.align		4
.L_64:
        /*0184*/ 	.word	index@(_Z4pdivPfS_iii)
        /*0188*/ 	.word	0x00000000


	//----- nvinfo : EIATTR_MIN_STACK_SIZE
	.align		4
.L_65:
        /*018c*/ 	.byte	0x04, 0x12
        /*018e*/ 	.short	(.L_67 - .L_66)
	.align		4
.L_66:
        /*0190*/ 	.word	index@(_Z3mulfP6float2S0_iii)
        /*0194*/ 	.word	0x00000000
.L_67:


//--------------------- .nv.compat                --------------------------
	.section	.nv.compat,"",@"SHT_CUDA_COMPAT_INFO"
	.align	4
        /*0000*/ 	.byte	0x02, 0x09, 0x00, 0x00, 0x02, 0x02, 0x01, 0x00, 0x02, 0x05, 0x05, 0x00, 0x03, 0x07, 0x01, 0x01
        /*0010*/ 	.byte	0x02, 0x03, 0x00, 0x00, 0x02, 0x06, 0x01, 0x00, 0x04, 0x0b, 0x08, 0x00, 0x01, 0x00, 0x00, 0x00
        /*0020*/ 	.byte	0x00, 0x00, 0x00, 0x00


//--------------------- .nv.info._Z6padkerPfiiiii --------------------------
	.section	.nv.info._Z6padkerPfiiiii,"",@"SHT_CUDA_INFO"
	.sectionflags	@""
	.align	4


	//----- nvinfo : EIATTR_CUDA_API_VERSION
	.align		4
        /*0000*/ 	.byte	0x04, 0x37
        /*0002*/ 	.short	(.L_69 - .L_68)
.L_68:
        /*0004*/ 	.word	0x00000082


	//----- nvinfo : EIATTR_KPARAM_INFO
	.align		4
.L_69:
        /*0008*/ 	.byte	0x04, 0x17
        /*000a*/ 	.short	(.L_71 - .L_70)
.L_70:
        /*000c*/ 	.word	0x00000000
        /*0010*/ 	.short	0x0005
        /*0012*/ 	.short	0x0018
        /*0014*/ 	.byte	0x00, 0xf0, 0x11, 0x00


	//----- nvinfo : EIATTR_KPARAM_INFO
	.align		4
.L_71:
        /*0018*/ 	.byte	0x04, 0x17
        /*001a*/ 	.short	(.L_73 - .L_72)
.L_72:
        /*001c*/ 	.word	0x00000000
        /*0020*/ 	.short	0x0004
        /*0022*/ 	.short	0x0014
        /*0024*/ 	.byte	0x00, 0xf0, 0x11, 0x00


	//----- nvinfo : EIATTR_KPARAM_INFO
	.align		4
.L_73:
        /*0028*/ 	.byte	0x04, 0x17
        /*002a*/ 	.short	(.L_75 - .L_74)
.L_74:
        /*002c*/ 	.word	0x00000000
        /*0030*/ 	.short	0x0003
        /*0032*/ 	.short	0x0010
        /*0034*/ 	.byte	0x00, 0xf0, 0x11, 0x00


	//----- nvinfo : EIATTR_KPARAM_INFO
	.align		4
.L_75:
        /*0038*/ 	.byte	0x04, 0x17
        /*003a*/ 	.short	(.L_77 - .L_76)
.L_76:
        /*003c*/ 	.word	0x00000000
        /*0040*/ 	.short	0x0002
        /*0042*/ 	.short	0x000c
        /*0044*/ 	.byte	0x00, 0xf0, 0x11, 0x00


	//----- nvinfo : EIATTR_KPARAM_INFO
	.align		4
.L_77:
        /*0048*/ 	.byte	0x04, 0x17
        /*004a*/ 	.short	(.L_79 - .L_78)
.L_78:
        /*004c*/ 	.word	0x00000000
        /*0050*/ 	.short	0x0001
        /*0052*/ 	.short	0x0008
        /*0054*/ 	.byte	0x00, 0xf0, 0x11, 0x00


	//----- nvinfo : EIATTR_KPARAM_INFO
	.align		4
.L_79:
        /*0058*/ 	.byte	0x04, 0x17
        /*005a*/ 	.short	(.L_81 - .L_80)
.L_80:
        /*005c*/ 	.word	0x00000000
        /*0060*/ 	.short	0x0000
        /*0062*/ 	.short	0x0000
        /*0064*/ 	.byte	0x00, 0xf5, 0x21, 0x00


	//----- nvinfo : EIATTR_SPARSE_MMA_MASK
	.align		4
.L_81:
        /*0068*/ 	.byte	0x03, 0x50
        /*006a*/ 	.short	0x0000


	//----- nvinfo : EIATTR_MAXREG_COUNT
	.align		4
        /*006c*/ 	.byte	0x03, 0x1b
        /*006e*/ 	.short	0x00ff


	//----- nvinfo : EIATTR_MERCURY_ISA_VERSION
	.align		4
        /*0070*/ 	.byte	0x03, 0x5f
        /*0072*/ 	.short	0x0101


	//----- nvinfo : EIATTR_VRC_CTA_INIT_COUNT
	.align		4
        /*0074*/ 	.byte	0x02, 0x4a
	.zero		1
	.zero		1


	//----- nvinfo : EIATTR_EXIT_INSTR_OFFSETS
	.align		4
        /*0078*/ 	.byte	0x04, 0x1c
        /*007a*/ 	.short	(.L_83 - .L_82)


	//   ....[0]....
.L_82:
        /*007c*/ 	.word	0x00000120


	//   ....[1]....
        /*0080*/ 	.word	0x00000250


	//   ....[2]....
        /*0084*/ 	.word	0x00000300


	//----- nvinfo : EIATTR_CRS_STACK_SIZE
	.align		4
.L_83:
        /*0088*/ 	.byte	0x04, 0x1e
        /*008a*/ 	.short	(.L_85 - .L_84)
.L_84:
        /*008c*/ 	.word	0x00000000


	//----- nvinfo : EIATTR_CBANK_PARAM_SIZE
	.align		4
.L_85:
        /*0090*/ 	.byte	0x03, 0x19
        /*0092*/ 	.short	0x001c


	//----- nvinfo : EIATTR_PARAM_CBANK
	.align		4
        /*0094*/ 	.byte	0x04, 0x0a
        /*0096*/ 	.short	(.L_87 - .L_86)
	.align		4
.L_86:
        /*0098*/ 	.word	index@(.nv.constant0._Z6padkerPfiiiii)
        /*009c*/ 	.short	0x0380
        /*009e*/ 	.short	0x001c


	//----- nvinfo : EIATTR_SW_WAR
	.align		4
.L_87:
        /*00a0*/ 	.byte	0x04, 0x36
        /*00a2*/ 	.short	(.L_89 - .L_88)
.L_88:
        /*00a4*/ 	.word	0x00000008
.L_89:


//--------------------- .nv.info._Z5mcopyPfS_ii   --------------------------
	.section	.nv.info._Z5mcopyPfS_ii,"",@"SHT_CUDA_INFO"
	.sectionflags	@""
	.align	4


	//----- nvinfo : EIATTR_CUDA_API_VERSION
	.align		4
        /*0000*/ 	.byte	0x04, 0x37
        /*0002*/ 	.short	(.L_91 - .L_90)
.L_90:
        /*0004*/ 	.word	0x00000082


	//----- nvinfo : EIATTR_KPARAM_INFO
	.align		4
.L_91:
        /*0008*/ 	.byte	0x04, 0x17
        /*000a*/ 	.short	(.L_93 - .L_92)
.L_92:
        /*000c*/ 	.word	0x00000000
        /*0010*/ 	.short	0x0003
        /*0012*/ 	.short	0x0014
        /*0014*/ 	.byte	0x00, 0xf0, 0x11, 0x00


	//----- nvinfo : EIATTR_KPARAM_INFO
	.align		4
.L_93:
        /*0018*/ 	.byte	0x04, 0x17
        /*001a*/ 	.short	(.L_95 - .L_94)
.L_94:
        /*001c*/ 	.word	0x00000000
        /*0020*/ 	.short	0x0002
        /*0022*/ 	.short	0x0010
        /*0024*/ 	.byte	0x00, 0xf0, 0x11, 0x00


	//----- nvinfo : EIATTR_KPARAM_INFO
	.align		4
.L_95:
        /*0028*/ 	.byte	0x04, 0x17
        /*002a*/ 	.short	(.L_97 - .L_96)
.L_96:
        /*002c*/ 	.word	0x00000000
        /*0030*/ 	.short	0x0001
        /*0032*/ 	.short	0x0008
        /*0034*/ 	.byte	0x00, 0xf5, 0x21, 0x00


	//----- nvinfo : EIATTR_KPARAM_INFO
	.align		4
.L_97:
        /*0038*/ 	.byte	0x04, 0x17
        /*003a*/ 	.short	(.L_99 - .L_98)
.L_98:
        /*003c*/ 	.word	0x00000000
        /*0040*/ 	.short	0x0000
        /*0042*/ 	.short	0x0000
        /*0044*/ 	.byte	0x00, 0xf5, 0x21, 0x00


	//----- nvinfo : EIATTR_SPARSE_MMA_MASK
	.align		4
.L_99:
        /*0048*/ 	.byte	0x03, 0x50
        /*004a*/ 	.short	0x0000


	//----- nvinfo : EIATTR_MAXREG_COUNT
	.align		4
        /*004c*/ 	.byte	0x03, 0x1b
        /*004e*/ 	.short	0x00ff


	//----- nvinfo : EIATTR_MERCURY_ISA_VERSION
	.align		4
        /*0050*/ 	.byte	0x03, 0x5f
        /*0052*/ 	.short	0x0101


	//----- nvinfo : EIATTR_VRC_CTA_INIT_COUNT
	.align		4
        /*0054*/ 	.byte	0x02, 0x4a
	.zero		1
	.zero		1


	//----- nvinfo : EIATTR_EXIT_INSTR_OFFSETS
	.align		4
        /*0058*/ 	.byte	0x04, 0x1c
        /*005a*/ 	.short	(.L_101 - .L_100)


	//   ....[0]....
.L_100:
        /*005c*/ 	.word	0x000000c0


	//   ....[1]....
        /*0060*/ 	.word	0x00000150


	//----- nvinfo : EIATTR_CBANK_PARAM_SIZE
	.align		4
.L_101:
        /*0064*/ 	.byte	0x03, 0x19
        /*0066*/ 	.short	0x0018


	//----- nvinfo : EIATTR_PARAM_CBANK
	.align		4
        /*0068*/ 	.byte	0x04, 0x0a
        /*006a*/ 	.short	(.L_103 - .L_102)
	.align		4
.L_102:
        /*006c*/ 	.word	index@(.nv.constant0._Z5mcopyPfS_ii)
        /*0070*/ 	.short	0x0380
        /*0072*/ 	.short	0x0018


	//----- nvinfo : EIATTR_SW_WAR
	.align		4
.L_103:
        /*0074*/ 	.byte	0x04, 0x36
        /*0076*/ 	.short	(.L_105 - .L_104)
.L_104:
        /*0078*/ 	.word	0x00000008
.L_105:


//--------------------- .nv.info._Z6circlePfS_iii --------------------------
	.section	.nv.info._Z6circlePfS_iii,"",@"SHT_CUDA_INFO"
	.sectionflags	@""
	.align	4


	//----- nvinfo : EIATTR_CUDA_API_VERSION
	.align		4
        /*0000*/ 	.byte	0x04, 0x37
        /*0002*/ 	.short	(.L_107 - .L_106)
.L_106:
        /*0004*/ 	.word	0x00000082


	//----- nvinfo : EIATTR_KPARAM_INFO
	.align		4
.L_107:
        /*0008*/ 	.byte	0x04, 0x17
        /*000a*/ 	.short	(.L_109 - .L_108)
.L_108:
        /*000c*/ 	.word	0x00000000
        /*0010*/ 	.short	0x0004
        /*0012*/ 	.short	0x0018
        /*0014*/ 	.byte	0x00, 0xf0, 0x11, 0x00


	//----- nvinfo : EIATTR_KPARAM_INFO
	.align		4
.L_109:
        /*0018*/ 	.byte	0x04, 0x17
        /*001a*/ 	.short	(.L_111 - .L_110)
.L_110:
        /*001c*/ 	.word	0x00000000
        /*0020*/ 	.short	0x0003
        /*0022*/ 	.short	0x0014
        /*0024*/ 	.byte	0x00, 0xf0, 0x11, 0x00


	//----- nvinfo : EIATTR_KPARAM_INFO
	.align		4
.L_111:
        /*0028*/ 	.byte	0x04, 0x17
        /*002a*/ 	.short	(.L_113 - .L_112)
.L_112:
        /*002c*/ 	.word	0x00000000
        /*0030*/ 	.short	0x0002
        /*0032*/ 	.short	0x0010
        /*0034*/ 	.byte	0x00, 0xf0, 0x11, 0x00


	//----- nvinfo : EIATTR_KPARAM_INFO
	.align		4
.L_113:
        /*0038*/ 	.byte	0x04, 0x17
        /*003a*/ 	.short	(.L_115 - .L_114)
.L_114:
        /*003c*/ 	.word	0x00000000
        /*0040*/ 	.short	0x0001
        /*0042*/ 	.short	0x0008
        /*0044*/ 	.byte	0x00, 0xf5, 0x21, 0x00


	//----- nvinfo : EIATTR_KPARAM_INFO
	.align		4
.L_115:
        /*0048*/ 	.byte	0x04, 0x17
        /*004a*/ 	.short	(.L_117 - .L_116)
.L_116:
        /*004c*/ 	.word	0x00000000
        /*0050*/ 	.short	0x0000
        /*0052*/ 	.short	0x0000
        /*0054*/ 	.byte	0x00, 0xf5, 0x21, 0x00


	//----- nvinfo : EIATTR_SPARSE_MMA_MASK
	.align		4
.L_117:
        /*0058*/ 	.byte	0x03, 0x50
        /*005a*/ 	.short	0x0000


	//----- nvinfo : EIATTR_MAXREG_COUNT
	.align		4
        /*005c*/ 	.byte	0x03, 0x1b
        /*005e*/ 	.short	0x00ff


	//----- nvinfo : EIATTR_MERCURY_ISA_VERSION
	.align		4
        /*0060*/ 	.byte	0x03, 0x5f
        /*0062*/ 	.short	0x0101


	//----- nvinfo : EIATTR_VRC_CTA_INIT_COUNT
	.align		4
        /*0064*/ 	.byte	0x02, 0x4a
	.zero		1
	.zero		1


	//----- nvinfo : EIATTR_EXIT_INSTR_OFFSETS
	.align		4
        /*0068*/ 	.byte	0x04, 0x1c
        /*006a*/ 	.short	(.L_119 - .L_118)


	//   ....[0]....
.L_118:
        /*006c*/ 	.word	0x00000120


	//   ....[1]....
        /*0070*/ 	.word	0x000001f0


	//----- nvinfo : EIATTR_CBANK_PARAM_SIZE
	.align		4
.L_119:
        /*0074*/ 	.byte	0x03, 0x19
        /*0076*/ 	.short	0x001c


	//----- nvinfo : EIATTR_PARAM_CBANK
	.align		4
        /*0078*/ 	.byte	0x04, 0x0a
        /*007a*/ 	.short	(.L_121 - .L_120)
	.align		4
.L_120:
        /*007c*/ 	.word	index@(.nv.constant0._Z6circlePfS_iii)
        /*0080*/ 	.short	0x0380
        /*0082*/ 	.short	0x001c


	//----- nvinfo : EIATTR_SW_WAR
	.align		4
.L_121:
        /*0084*/ 	.byte	0x04, 0x36
        /*0086*/ 	.short	(.L_123 - .L_122)
.L_122:
        /*0088*/ 	.word	0x00000008
.L_123:


//--------------------- .nv.info._Z8mulconstPffii --------------------------
	.section	.nv.info._Z8mulconstPffii,"",@"SHT_CUDA_INFO"
	.sectionflags	@""
	.align	4


	//----- nvinfo : EIATTR_CUDA_API_VERSION
	.align		4
        /*0000*/ 	.byte	0x04, 0x37
        /*0002*/ 	.short	(.L_125 - .L_124)
.L_124:
        /*0004*/ 	.word	0x00000082


	//----- nvinfo : EIATTR_KPARAM_INFO
	.align		4
.L_125:
        /*0008*/ 	.byte	0x04, 0x17
        /*000a*/ 	.short	(.L_127 - .L_126)
.L_126:
        /*000c*/ 	.word	0x00000000
        /*0010*/ 	.short	0x0003
        /*0012*/ 	.short	0x0010
        /*0014*/ 	.byte	0x00, 0xf0, 0x11, 0x00


	//----- nvinfo : EIATTR_KPARAM_INFO
	.align		4
.L_127:
        /*0018*/ 	.byte	0x04, 0x17
        /*001a*/ 	.short	(.L_129 - .L_128)
.L_128:
        /*001c*/ 	.word	0x00000000
        /*0020*/ 	.short	0x0002
        /*0022*/ 	.short	0x000c
        /*0024*/ 	.byte	0x00, 0xf0, 0x11, 0x00


	//----- nvinfo : EIATTR_KPARAM_INFO
	.align		4
.L_129:
        /*0028*/ 	.byte	0x04, 0x17
        /*002a*/ 	.short	(.L_131 - .L_130)
.L_130:
        /*002c*/ 	.word	0x00000000
        /*0030*/ 	.short	0x0001
        /*0032*/ 	.short	0x0008
        /*0034*/ 	.byte	0x00, 0xf0, 0x11, 0x00


	//----- nvinfo : EIATTR_KPARAM_INFO
	.align		4
.L_131:
        /*0038*/ 	.byte	0x04, 0x17
        /*003a*/ 	.short	(.L_133 - .L_132)
.L_132:
        /*003c*/ 	.word	0x00000000
        /*0040*/ 	.short	0x0000
        /*0042*/ 	.short	0x0000
        /*0044*/ 	.byte	0x00, 0xf5, 0x21, 0x00


	//----- nvinfo : EIATTR_SPARSE_MMA_MASK
	.align		4
.L_133:
        /*0048*/ 	.byte	0x03, 0x50
        /*004a*/ 	.short	0x0000


	//----- nvinfo : EIATTR_MAXREG_COUNT
	.align		4
        /*004c*/ 	.byte	0x03, 0x1b
        /*004e*/ 	.short	0x00ff


	//----- nvinfo : EIATTR_MERCURY_ISA_VERSION
	.align		4
        /*0050*/ 	.byte	0x03, 0x5f
        /*0052*/ 	.short	0x0101


	//----- nvinfo : EIATTR_VRC_CTA_INIT_COUNT
	.align		4
        /*0054*/ 	.byte	0x02, 0x4a
	.zero		1
	.zero		1


	//----- nvinfo : EIATTR_EXIT_INSTR_OFFSETS
	.align		4
        /*0058*/ 	.byte	0x04, 0x1c
        /*005a*/ 	.short	(.L_135 - .L_134)


	//   ....[0]....
.L_134:
        /*005c*/ 	.word	0x000000d0


	//   ....[1]....
        /*0060*/ 	.word	0x00000160


	//----- nvinfo : EIATTR_CBANK_PARAM_SIZE
	.align		4
.L_135:
        /*0064*/ 	.byte	0x03, 0x19
        /*0066*/ 	.short	0x0014


	//----- nvinfo : EIATTR_PARAM_CBANK
	.align		4
        /*0068*/ 	.byte	0x04, 0x0a
        /*006a*/ 	.short	(.L_137 - .L_136)
	.align		4
.L_136:
        /*006c*/ 	.word	index@(.nv.constant0._Z8mulconstPffii)
        /*0070*/ 	.short	0x0380
        /*0072*/ 	.short	0x0014


	//----- nvinfo : EIATTR_SW_WAR
	.align		4
.L_137:
        /*0074*/ 	.byte	0x04, 0x36
        /*0076*/ 	.short	(.L_139 - .L_138)
.L_138:
        /*0078*/ 	.word	0x00000008
.L_139:


//--------------------- .nv.info._Z9mulfilterP6float2Pfii --------------------------
	.section	.nv.info._Z9mulfilterP6float2Pfii,"",@"SHT_CUDA_INFO"
	.sectionflags	@""
	.align	4


	//----- nvinfo : EIATTR_CUDA_API_VERSION
	.align		4
        /*0000*/ 	.byte	0x04, 0x37
        /*0002*/ 	.short	(.L_141 - .L_140)
.L_140:
        /*0004*/ 	.word	0x00000082


	//----- nvinfo : EIATTR_KPARAM_INFO
	.align		4
.L_141:
        /*0008*/ 	.byte	0x04, 0x17
        /*000a*/ 	.short	(.L_143 - .L_142)
.L_142:
        /*000c*/ 	.word	0x00000000
        /*0010*/ 	.short	0x0003
        /*0012*/ 	.short	0x0014
        /*0014*/ 	.byte	0x00, 0xf0, 0x11, 0x00


	//----- nvinfo : EIATTR_KPARAM_INFO
	.align		4
.L_143:
        /*0018*/ 	.byte	0x04, 0x17
        /*001a*/ 	.short	(.L_145 - .L_144)
.L_144:
        /*001c*/ 	.word	0x00000000
        /*0020*/ 	.short	0x0002
        /*0022*/ 	.short	0x0010
        /*0024*/ 	.byte	0x00, 0xf0, 0x11, 0x00


	//----- nvinfo : EIATTR_KPARAM_INFO
	.align		4
.L_145:
        /*0028*/ 	.byte	0x04, 0x17
        /*002a*/ 	.short	(.L_147 - .L_146)
.L_146:
        /*002c*/ 	.word	0x00000000
        /*0030*/ 	.short	0x0001
        /*0032*/ 	.short	0x0008
        /*0034*/ 	.byte	0x00, 0xf5, 0x21, 0x00


	//----- nvinfo : EIATTR_KPARAM_INFO
	.align		4
.L_147:
        /*0038*/ 	.byte	0x04, 0x17
        /*003a*/ 	.short	(.L_149 - .L_148)
.L_148:
        /*003c*/ 	.word	0x00000000
        /*0040*/ 	.short	0x0000
        /*0042*/ 	.short	0x0000
        /*0044*/ 	.byte	0x00, 0xf5, 0x21, 0x00


	//----- nvinfo : EIATTR_SPARSE_MMA_MASK
	.align		4
.L_149:
        /*0048*/ 	.byte	0x03, 0x50
        /*004a*/ 	.short	0x0000


	//----- nvinfo : EIATTR_MAXREG_COUNT
	.align		4
        /*004c*/ 	.byte	0x03, 0x1b
        /*004e*/ 	.short	0x00ff


	//----- nvinfo : EIATTR_MERCURY_ISA_VERSION
	.align		4
        /*0050*/ 	.byte	0x03, 0x5f
        /*0052*/ 	.short	0x0101


	//----- nvinfo : EIATTR_VRC_CTA_INIT_COUNT
	.align		4
        /*0054*/ 	.byte	0x02, 0x4a
	.zero		1
	.zero		1


	//----- nvinfo : EIATTR_EXIT_INSTR_OFFSETS
	.align		4
        /*0058*/ 	.byte	0x04, 0x1c
        /*005a*/ 	.short	(.L_151 - .L_150)


	//   ....[0]....
.L_150:
        /*005c*/ 	.word	0x000000c0


	//   ....[1]....
        /*0060*/ 	.word	0x000001a0


	//----- nvinfo : EIATTR_CBANK_PARAM_SIZE
	.align		4
.L_151:
        /*0064*/ 	.byte	0x03, 0x19
        /*0066*/ 	.short	0x0018


	//----- nvinfo : EIATTR_PARAM_CBANK
	.align		4
        /*0068*/ 	.byte	0x04, 0x0a
        /*006a*/ 	.short	(.L_153 - .L_152)
	.align		4
.L_152:
        /*006c*/ 	.word	index@(.nv.constant0._Z9mulfilterP6float2Pfii)
        /*0070*/ 	.short	0x0380
        /*0072*/ 	.short	0x0018


	//----- nvinfo : EIATTR_SW_WAR
	.align		4
.L_153:
        /*0074*/ 	.byte	0x04, 0x36
        /*0076*/ 	.short	(.L_155 - .L_154)
.L_154:
        /*0078*/ 	.word	0x00000008
.L_155:


//--------------------- .nv.info._Z8fftshiftP6float2ii --------------------------
	.section	.nv.info._Z8fftshiftP6float2ii,"",@"SHT_CUDA_INFO"
	.sectionflags	@""
	.align	4


	//----- nvinfo : EIATTR_CUDA_API_VERSION
	.align		4
        /*0000*/ 	.byte	0x04, 0x37
        /*0002*/ 	.short	(.L_157 - .L_156)
.L_156:
        /*0004*/ 	.word	0x00000082


	//----- nvinfo : EIATTR_KPARAM_INFO
	.align		4
.L_157:
        /*0008*/ 	.byte	0x04, 0x17
        /*000a*/ 	.short	(.L_159 - .L_158)
.L_158:
        /*000c*/ 	.word	0x00000000
        /*0010*/ 	.short	0x0002
        /*0012*/ 	.short	0x000c
        /*0014*/ 	.byte	0x00, 0xf0, 0x11, 0x00


	//----- nvinfo : EIATTR_KPARAM_INFO
	.align		4
.L_159:
        /*0018*/ 	.byte	0x04, 0x17
        /*001a*/ 	.short	(.L_161 - .L_160)
.L_160:
        /*001c*/ 	.word	0x00000000
        /*0020*/ 	.short	0x0001
        /*0022*/ 	.short	0x0008
        /*0024*/ 	.byte	0x00, 0xf0, 0x11, 0x00


	//----- nvinfo : EIATTR_KPARAM_INFO
	.align		4
.L_161:
        /*0028*/ 	.byte	0x04, 0x17
        /*002a*/ 	.short	(.L_163 - .L_162)
.L_162:
        /*002c*/ 	.word	0x00000000
        /*0030*/ 	.short	0x0000
        /*0032*/ 	.short	0x0000
        /*0034*/ 	.byte	0x00, 0xf5, 0x21, 0x00


	//----- nvinfo : EIATTR_SPARSE_MMA_MASK
	.align		4
.L_163:
        /*0038*/ 	.byte	0x03, 0x50
        /*003a*/ 	.short	0x0000


	//----- nvinfo : EIATTR_MAXREG_COUNT
	.align		4
        /*003c*/ 	.byte	0x03, 0x1b
        /*003e*/ 	.short	0x00ff


	//----- nvinfo : EIATTR_MERCURY_ISA_VERSION
	.align		4
        /*0040*/ 	.byte	0x03, 0x5f
        /*0042*/ 	.short	0x0101


	//----- nvinfo : EIATTR_VRC_CTA_INIT_COUNT
	.align		4
        /*0044*/ 	.byte	0x02, 0x4a
	.zero		1
	.zero		1


	//----- nvinfo : EIATTR_EXIT_INSTR_OFFSETS
	.align		4
        /*0048*/ 	.byte	0x04, 0x1c
        /*004a*/ 	.short	(.L_165 - .L_164)


	//   ....[0]....
.L_164:
        /*004c*/ 	.word	0x000000c0


	//   ....[1]....
        /*0050*/ 	.word	0x000001d0


	//----- nvinfo : EIATTR_CBANK_PARAM_SIZE
	.align		4
.L_165:
        /*0054*/ 	.byte	0x03, 0x19
        /*0056*/ 	.short	0x0010


	//----- nvinfo : EIATTR_PARAM_CBANK
	.align		4
        /*0058*/ 	.byte	0x04, 0x0a
        /*005a*/ 	.short	(.L_167 - .L_166)
	.align		4
.L_166:
        /*005c*/ 	.word	index@(.nv.constant0._Z8fftshiftP6float2ii)
        /*0060*/ 	.short	0x0380
        /*0062*/ 	.short	0x0010


	//----- nvinfo : EIATTR_SW_WAR
	.align		4
.L_167:
        /*0064*/ 	.byte	0x04, 0x36
        /*0066*/ 	.short	(.L_169 - .L_168)
.L_168:
        /*0068*/ 	.word	0x00000008
.L_169:


//--------------------- .nv.info._Z9copycbackPfP6float2iii --------------------------
	.section	.nv.info._Z9copycbackPfP6float2iii,"",@"SHT_CUDA_INFO"
	.sectionflags	@""
	.align	4


	//----- nvinfo : EIATTR_CUDA_API_VERSION
	.align		4
        /*0000*/ 	.byte	0x04, 0x37
        /*0002*/ 	.short	(.L_171 - .L_170)
.L_170:
        /*0004*/ 	.word	0x00000082


	//----- nvinfo : EIATTR_KPARAM_INFO
	.align		4
.L_171:
        /*0008*/ 	.byte	0x04, 0x17
        /*000a*/ 	.short	(.L_173 - .L_172)
.L_172:
        /*000c*/ 	.word	0x00000000
        /*0010*/ 	.short	0x0004
        /*0012*/ 	.short	0x0018
        /*0014*/ 	.byte	0x00, 0xf0, 0x11, 0x00


	//----- nvinfo : EIATTR_KPARAM_INFO
	.align		4
.L_173:
        /*0018*/ 	.byte	0x04, 0x17
        /*001a*/ 	.short	(.L_175 - .L_174)
.L_174:
        /*001c*/ 	.word	0x00000000
        /*0020*/ 	.short	0x0003
        /*0022*/ 	.short	0x0014
        /*0024*/ 	.byte	0x00, 0xf0, 0x11, 0x00


	//----- nvinfo : EIATTR_KPARAM_INFO
	.align		4
.L_175:
        /*0028*/ 	.byte	0x04, 0x17
        /*002a*/ 	.short	(.L_177 - .L_176)
.L_176:
        /*002c*/ 	.word	0x00000000
        /*0030*/ 	.short	0x0002
        /*0032*/ 	.short	0x0010
        /*0034*/ 	.byte	0x00, 0xf0, 0x11, 0x00


	//----- nvinfo : EIATTR_KPARAM_INFO
	.align		4
.L_177:
        /*0038*/ 	.byte	0x04, 0x17
        /*003a*/ 	.short	(.L_179 - .L_178)
.L_178:
        /*003c*/ 	.word	0x00000000
        /*0040*/ 	.short	0x0001
        /*0042*/ 	.short	0x0008
        /*0044*/ 	.byte	0x00, 0xf5, 0x21, 0x00


	//----- nvinfo : EIATTR_KPARAM_INFO
	.align		4
.L_179:
        /*0048*/ 	.byte	0x04, 0x17
        /*004a*/ 	.short	(.L_181 - .L_180)
.L_180:
        /*004c*/ 	.word	0x00000000
        /*0050*/ 	.short	0x0000
        /*0052*/ 	.short	0x0000
        /*0054*/ 	.byte	0x00, 0xf5, 0x21, 0x00


	//----- nvinfo : EIATTR_SPARSE_MMA_MASK
	.align		4
.L_181:
        /*0058*/ 	.byte	0x03, 0x50
        /*005a*/ 	.short	0x0000


	//----- nvinfo : EIATTR_MAXREG_COUNT
	.align		4
        /*005c*/ 	.byte	0x03, 0x1b
        /*005e*/ 	.short	0x00ff


	//----- nvinfo : EIATTR_MERCURY_ISA_VERSION
	.align		4
        /*0060*/ 	.byte	0x03, 0x5f
        /*0062*/ 	.short	0x0101


	//----- nvinfo : EIATTR_VRC_CTA_INIT_COUNT
	.align		4
        /*0064*/ 	.byte	0x02, 0x4a
	.zero		1
	.zero		1


	//----- nvinfo : EIATTR_EXIT_INSTR_OFFSETS
	.align		4
        /*0068*/ 	.byte	0x04, 0x1c
        /*006a*/ 	.short	(.L_183 - .L_182)


	//   ....[0]....
.L_182:
        /*006c*/ 	.word	0x000000c0


	//   ....[1]....
        /*0070*/ 	.word	0x000001e0


	//----- nvinfo : EIATTR_CBANK_PARAM_SIZE
	.align		4
.L_183:
        /*0074*/ 	.byte	0x03, 0x19
        /*0076*/ 	.short	0x001c


	//----- nvinfo : EIATTR_PARAM_CBANK
	.align		4
        /*0078*/ 	.byte	0x04, 0x0a
        /*007a*/ 	.short	(.L_185 - .L_184)
	.align		4
.L_184:
        /*007c*/ 	.word	index@(.nv.constant0._Z9copycbackPfP6float2iii)
        /*0080*/ 	.short	0x0380
        /*0082*/ 	.short	0x001c


	//----- nvinfo : EIATTR_SW_WAR
	.align		4
.L_185:
        /*0084*/ 	.byte	0x04, 0x36
        /*0086*/ 	.short	(.L_187 - .L_186)
.L_186:
        /*0088*/ 	.word	0x00000008
.L_187:


//--------------------- .nv.info._Z5copycPfP6float2iii --------------------------
	.section	.nv.info._Z5copycPfP6float2iii,"",@"SHT_CUDA_INFO"
	.sectionflags	@""
	.align	4


	//----- nvinfo : EIATTR_CUDA_API_VERSION
	.align		4
        /*0000*/ 	.byte	0x04, 0x37
        /*0002*/ 	.short	(.L_189 - .L_188)
.L_188:
        /*0004*/ 	.word	0x00000082


	//----- nvinfo : EIATTR_KPARAM_INFO
	.align		4
.L_189:
        /*0008*/ 	.byte	0x04, 0x17
        /*000a*/ 	.short	(.L_191 - .L_190)
.L_190:
        /*000c*/ 	.word	0x00000000
        /*0010*/ 	.short	0x0004
        /*0012*/ 	.short	0x0018
        /*0014*/ 	.byte	0x00, 0xf0, 0x11, 0x00


	//----- nvinfo : EIATTR_KPARAM_INFO
	.align		4
.L_191:
        /*0018*/ 	.byte	0x04, 0x17
        /*001a*/ 	.short	(.L_193 - .L_192)
.L_192:
        /*001c*/ 	.word	0x00000000
        /*0020*/ 	.short	0x0003
        /*0022*/ 	.short	0x0014
        /*0024*/ 	.byte	0x00, 0xf0, 0x11, 0x00


	//----- nvinfo : EIATTR_KPARAM_INFO
	.align		4
.L_193:
        /*0028*/ 	.byte	0x04, 0x17
        /*002a*/ 	.short	(.L_195 - .L_194)
.L_194:
        /*002c*/ 	.word	0x00000000
        /*0030*/ 	.short	0x0002
        /*0032*/ 	.short	0x0010
        /*0034*/ 	.byte	0x00, 0xf0, 0x11, 0x00


	//----- nvinfo : EIATTR_KPARAM_INFO
	.align		4
.L_195:
        /*0038*/ 	.byte	0x04, 0x17
        /*003a*/ 	.short	(.L_197 - .L_196)
.L_196:
        /*003c*/ 	.word	0x00000000
        /*0040*/ 	.short	0x0001
        /*0042*/ 	.short	0x0008
        /*0044*/ 	.byte	0x00, 0xf5, 0x21, 0x00


	//----- nvinfo : EIATTR_KPARAM_INFO
	.align		4
.L_197:
        /*0048*/ 	.byte	0x04, 0x17
        /*004a*/ 	.short	(.L_199 - .L_198)
.L_198:
        /*004c*/ 	.word	0x00000000
        /*0050*/ 	.short	0x0000
        /*0052*/ 	.short	0x0000
        /*0054*/ 	.byte	0x00, 0xf5, 0x21, 0x00


	//----- nvinfo : EIATTR_SPARSE_MMA_MASK
	.align		4
.L_199:
        /*0058*/ 	.byte	0x03, 0x50
        /*005a*/ 	.short	0x0000


	//----- nvinfo : EIATTR_MAXREG_COUNT
	.align		4
        /*005c*/ 	.byte	0x03, 0x1b
        /*005e*/ 	.short	0x00ff


	//----- nvinfo : EIATTR_MERCURY_ISA_VERSION
	.align		4
        /*0060*/ 	.byte	0x03, 0x5f
        /*0062*/ 	.short	0x0101


	//----- nvinfo : EIATTR_VRC_CTA_INIT_COUNT
	.align		4
        /*0064*/ 	.byte	0x02, 0x4a
	.zero		1
	.zero		1


	//----- nvinfo : EIATTR_EXIT_INSTR_OFFSETS
	.align		4
        /*0068*/ 	.byte	0x04, 0x1c
        /*006a*/ 	.short	(.L_201 - .L_200)


	//   ....[0]....
.L_200:
        /*006c*/ 	.word	0x000000c0


	//   ....[1]....
        /*0070*/ 	.word	0x000001f0


	//----- nvinfo : EIATTR_CBANK_PARAM_SIZE
	.align		4
.L_201:
        /*0074*/ 	.byte	0x03, 0x19
        /*0076*/ 	.short	0x001c


	//----- nvinfo : EIATTR_PARAM_CBANK
	.align		4
        /*0078*/ 	.byte	0x04, 0x0a
        /*007a*/ 	.short	(.L_203 - .L_202)
	.align		4
.L_202:
        /*007c*/ 	.word	index@(.nv.constant0._Z5copycPfP6float2iii)
        /*0080*/ 	.short	0x0380
        /*0082*/ 	.short	0x001c


	//----- nvinfo : EIATTR_SW_WAR
	.align		4
.L_203:
        /*0084*/ 	.byte	0x04, 0x36
        /*0086*/ 	.short	(.L_205 - .L_204)
.L_204:
        /*0088*/ 	.word	0x00000008
.L_205:


//--------------------- .nv.info._Z4pmulPfS_iii   --------------------------
	.section	.nv.info._Z4pmulPfS_iii,"",@"SHT_CUDA_INFO"
	.sectionflags	@""
	.align	4


	//----- nvinfo : EIATTR_CUDA_API_VERSION
	.align		4
        /*0000*/ 	.byte	0x04, 0x37
        /*0002*/ 	.short	(.L_207 - .L_206)
.L_206:
        /*0004*/ 	.word	0x00000082


	//----- nvinfo : EIATTR_KPARAM_INFO
	.align		4
.L_207:
        /*0008*/ 	.byte	0x04, 0x17
        /*000a*/ 	.short	(.L_209 - .L_208)
.L_208:
        /*000c*/ 	.word	0x00000000
        /*0010*/ 	.short	0x0004
        /*0012*/ 	.short	0x0018
        /*0014*/ 	.byte	0x00, 0xf0, 0x11, 0x00


	//----- nvinfo : EIATTR_KPARAM_INFO
	.align		4
.L_209:
        /*0018*/ 	.byte	0x04, 0x17
        /*001a*/ 	.short	(.L_211 - .L_210)
.L_210:
        /*001c*/ 	.word	0x00000000
        /*0020*/ 	.short	0x0003
        /*0022*/ 	.short	0x0014
        /*0024*/ 	.byte	0x00, 0xf0, 0x11, 0x00


	//----- nvinfo : EIATTR_KPARAM_INFO
	.align		4
.L_211:
        /*0028*/ 	.byte	0x04, 0x17
        /*002a*/ 	.short	(.L_213 - .L_212)
.L_212:
        /*002c*/ 	.word	0x00000000
        /*0030*/ 	.short	0x0002
        /*0032*/ 	.short	0x0010
        /*0034*/ 	.byte	0x00, 0xf0, 0x11, 0x00


	//----- nvinfo : EIATTR_KPARAM_INFO
	.align		4
.L_213:
        /*0038*/ 	.byte	0x04, 0x17
        /*003a*/ 	.short	(.L_215 - .L_214)
.L_214:
        /*003c*/ 	.word	0x00000000
        /*0040*/ 	.short	0x0001
        /*0042*/ 	.short	0x0008
        /*0044*/ 	.byte	0x00, 0xf5, 0x21, 0x00


	//----- nvinfo : EIATTR_KPARAM_INFO
	.align		4
.L_215:
        /*0048*/ 	.byte	0x04, 0x17
        /*004a*/ 	.short	(.L_217 - .L_216)
.L_216:
        /*004c*/ 	.word	0x00000000
        /*0050*/ 	.short	0x0000
        /*0052*/ 	.short	0x0000
        /*0054*/ 	.byte	0x00, 0xf5, 0x21, 0x00


	//----- nvinfo : EIATTR_SPARSE_MMA_MASK
	.align		4
.L_217:
        /*0058*/ 	.byte	0x03, 0x50
        /*005a*/ 	.short	0x0000


	//----- nvinfo : EIATTR_MAXREG_COUNT
	.align		4
        /*005c*/ 	.byte	0x03, 0x1b
        /*005e*/ 	.short	0x00ff


	//----- nvinfo : EIATTR_MERCURY_ISA_VERSION
	.align		4
        /*0060*/ 	.byte	0x03, 0x5f
        /*0062*/ 	.short	0x0101


	//----- nvinfo : EIATTR_VRC_CTA_INIT_COUNT
	.align		4
        /*0064*/ 	.byte	0x02, 0x4a
	.zero		1
	.zero		1


	//----- nvinfo : EIATTR_EXIT_INSTR_OFFSETS
	.align		4
        /*0068*/ 	.byte	0x04, 0x1c
        /*006a*/ 	.short	(.L_219 - .L_218)


	//   ....[0]....
.L_218:
        /*006c*/ 	.word	0x00000120


	//   ....[1]....
        /*0070*/ 	.word	0x000001e0


	//----- nvinfo : EIATTR_CBANK_PARAM_SIZE
	.align		4
.L_219:
        /*0074*/ 	.byte	0x03, 0x19
        /*0076*/ 	.short	0x001c


	//----- nvinfo : EIATTR_PARAM_CBANK
	.align		4
        /*0078*/ 	.byte	0x04, 0x0a
        /*007a*/ 	.short	(.L_221 - .L_220)
	.align		4
.L_220:
        /*007c*/ 	.word	index@(.nv.constant0._Z4pmulPfS_iii)
        /*0080*/ 	.short	0x0380
        /*0082*/ 	.short	0x001c


	//----- nvinfo : EIATTR_SW_WAR
	.align		4
.L_221:
        /*0084*/ 	.byte	0x04, 0x36
        /*0086*/ 	.short	(.L_223 - .L_222)
.L_222:
        /*0088*/ 	.word	0x00000008
.L_223:


//--------------------- .nv.info._Z4pdivPfS_iii   --------------------------
	.section	.nv.info._Z4pdivPfS_iii,"",@"SHT_CUDA_INFO"
	.sectionflags	@""
	.align	4


	//----- nvinfo : EIATTR_CUDA_API_VERSION
	.align		4
        /*0000*/ 	.byte	0x04, 0x37
        /*0002*/ 	.short	(.L_225 - .L_224)
.L_224:
        /*0004*/ 	.word	0x00000082


	//----- nvinfo : EIATTR_KPARAM_INFO
	.align		4
.L_225:
        /*0008*/ 	.byte	0x04, 0x17
        /*000a*/ 	.short	(.L_227 - .L_226)
.L_226:
        /*000c*/ 	.word	0x00000000
        /*0010*/ 	.short	0x0004
        /*0012*/ 	.short	0x0018
        /*0014*/ 	.byte	0x00, 0xf0, 0x11, 0x00


	//----- nvinfo : EIATTR_KPARAM_INFO
	.align		4
.L_227:
        /*0018*/ 	.byte	0x04, 0x17
        /*001a*/ 	.short	(.L_229 - .L_228)
.L_228:
        /*001c*/ 	.word	0x00000000
        /*0020*/ 	.short	0x0003
        /*0022*/ 	.short	0x0014
        /*0024*/ 	.byte	0x00, 0xf0, 0x11, 0x00


	//----- nvinfo : EIATTR_KPARAM_INFO
	.align		4
.L_229:
        /*0028*/ 	.byte	0x04, 0x17
        /*002a*/ 	.short	(.L_231 - .L_230)
.L_230:
        /*002c*/ 	.word	0x00000000
        /*0030*/ 	.short	0x0002
        /*0032*/ 	.short	0x0010
        /*0034*/ 	.byte	0x00, 0xf0, 0x11, 0x00


	//----- nvinfo : EIATTR_KPARAM_INFO
	.align		4
.L_231:
        /*0038*/ 	.byte	0x04, 0x17
        /*003a*/ 	.short	(.L_233 - .L_232)
.L_232:
        /*003c*/ 	.word	0x00000000
        /*0040*/ 	.short	0x0001
        /*0042*/ 	.short	0x0008
        /*0044*/ 	.byte	0x00, 0xf5, 0x21, 0x00


	//----- nvinfo : EIATTR_KPARAM_INFO
	.align		4
.L_233:
        /*0048*/ 	.byte	0x04, 0x17
        /*004a*/ 	.short	(.L_235 - .L_234)
.L_234:
        /*004c*/ 	.word	0x00000000
        /*0050*/ 	.short	0x0000
        /*0052*/ 	.short	0x0000
        /*0054*/ 	.byte	0x00, 0xf5, 0x21, 0x00


	//----- nvinfo : EIATTR_SPARSE_MMA_MASK
	.align		4
.L_235:
        /*0058*/ 	.byte	0x03, 0x50
        /*005a*/ 	.short	0x0000


	//----- nvinfo : EIATTR_MAXREG_COUNT
	.align		4
        /*005c*/ 	.byte	0x03, 0x1b
        /*005e*/ 	.short	0x00ff


	//----- nvinfo : EIATTR_MERCURY_ISA_VERSION
	.align		4
        /*0060*/ 	.byte	0x03, 0x5f
        /*0062*/ 	.short	0x0101


	//----- nvinfo : EIATTR_VRC_CTA_INIT_COUNT
	.align		4
        /*0064*/ 	.byte	0x02, 0x4a
	.zero		1
	.zero		1


	//----- nvinfo : EIATTR_EXIT_INSTR_OFFSETS
	.align		4
        /*0068*/ 	.byte	0x04, 0x1c
        /*006a*/ 	.short	(.L_237 - .L_236)


	//   ....[0]....
.L_236:
        /*006c*/ 	.word	0x00000120


	//   ....[1]....
        /*0070*/ 	.word	0x000002f0


	//----- nvinfo : EIATTR_CRS_STACK_SIZE
	.align		4
.L_237:
        /*0074*/ 	.byte	0x04, 0x1e
        /*0076*/ 	.short	(.L_239 - .L_238)
.L_238:
        /*0078*/ 	.word	0x00000000


	//----- nvinfo : EIATTR_CBANK_PARAM_SIZE
	.align		4
.L_239:
        /*007c*/ 	.byte	0x03, 0x19
        /*007e*/ 	.short	0x001c


	//----- nvinfo : EIATTR_PARAM_CBANK
	.align		4
        /*0080*/ 	.byte	0x04, 0x0a
        /*0082*/ 	.short	(.L_241 - .L_240)
	.align		4
.L_240:
        /*0084*/ 	.word	index@(.nv.constant0._Z4pdivPfS_iii)
        /*0088*/ 	.short	0x0380
        /*008a*/ 	.short	0x001c


	//----- nvinfo : EIATTR_SW_WAR
	.align		4
.L_241:
        /*008c*/ 	.byte	0x04, 0x36
        /*008e*/ 	.short	(.L_243 - .L_242)
.L_242:
        /*0090*/ 	.word	0x00000008
.L_243:


//--------------------- .nv.info._Z3mulfP6float2S0_iii --------------------------
	.section	.nv.info._Z3mulfP6float2S0_iii,"",@"SHT_CUDA_INFO"
	.sectionflags	@""
	.align	4


	//----- nvinfo : EIATTR_CUDA_API_VERSION
	.align		4
        /*0000*/ 	.byte	0x04, 0x37
        /*0002*/ 	.short	(.L_245 - .L_244)
.L_244:
        /*0004*/ 	.word	0x00000082


	//----- nvinfo : EIATTR_KPARAM_INFO
	.align		4
.L_245:
        /*0008*/ 	.byte	0x04, 0x17
        /*000a*/ 	.short	(.L_247 - .L_246)
.L_246:
        /*000c*/ 	.word	0x00000000
        /*0010*/ 	.short	0x0005
        /*0012*/ 	.short	0x0020
        /*0014*/ 	.byte	0x00, 0xf0, 0x11, 0x00


	//----- nvinfo : EIATTR_KPARAM_INFO
	.align		4
.L_247:
        /*0018*/ 	.byte	0x04, 0x17
        /*001a*/ 	.short	(.L_249 - .L_248)
.L_248:
        /*001c*/ 	.word	0x00000000
        /*0020*/ 	.short	0x0004
        /*0022*/ 	.short	0x001c
        /*0024*/ 	.byte	0x00, 0xf0, 0x11, 0x00


	//----- nvinfo : EIATTR_KPARAM_INFO
	.align		4
.L_249:
        /*0028*/ 	.byte	0x04, 0x17
        /*002a*/ 	.short	(.L_251 - .L_250)
.L_250:
        /*002c*/ 	.word	0x00000000
        /*0030*/ 	.short	0x0003
        /*0032*/ 	.short	0x0018
        /*0034*/ 	.byte	0x00, 0xf0, 0x11, 0x00


	//----- nvinfo : EIATTR_KPARAM_INFO
	.align		4
.L_251:
        /*0038*/ 	.byte	0x04, 0x17
        /*003a*/ 	.short	(.L_253 - .L_252)
.L_252:
        /*003c*/ 	.word	0x00000000
        /*0040*/ 	.short	0x0002
        /*0042*/ 	.short	0x0010
        /*0044*/ 	.byte	0x00, 0xf5, 0x21, 0x00


	//----- nvinfo : EIATTR_KPARAM_INFO
	.align		4
.L_253:
        /*0048*/ 	.byte	0x04, 0x17
        /*004a*/ 	.short	(.L_255 - .L_254)
.L_254:
        /*004c*/ 	.word	0x00000000
        /*0050*/ 	.short	0x0001
        /*0052*/ 	.short	0x0008
        /*0054*/ 	.byte	0x00, 0xf5, 0x21, 0x00


	//----- nvinfo : EIATTR_KPARAM_INFO
	.align		4
.L_255:
        /*0058*/ 	.byte	0x04, 0x17
        /*005a*/ 	.short	(.L_257 - .L_256)
.L_256:
        /*005c*/ 	.word	0x00000000
        /*0060*/ 	.short	0x0000
        /*0062*/ 	.short	0x0000
        /*0064*/ 	.byte	0x00, 0xf0, 0x11, 0x00


	//----- nvinfo : EIATTR_SPARSE_MMA_MASK
	.align		4
.L_257:
        /*0068*/ 	.byte	0x03, 0x50
        /*006a*/ 	.short	0x0000


	//----- nvinfo : EIATTR_MAXREG_COUNT
	.align		4
        /*006c*/ 	.byte	0x03, 0x1b
        /*006e*/ 	.short	0x00ff


	//----- nvinfo : EIATTR_MERCURY_ISA_VERSION
	.align		4
        /*0070*/ 	.byte	0x03, 0x5f
        /*0072*/ 	.short	0x0101


	//----- nvinfo : EIATTR_VRC_CTA_INIT_COUNT
	.align		4
        /*0074*/ 	.byte	0x02, 0x4a
	.zero		1
	.zero		1


	//----- nvinfo : EIATTR_EXIT_INSTR_OFFSETS
	.align		4
        /*0078*/ 	.byte	0x04, 0x1c
        /*007a*/ 	.short	(.L_259 - .L_258)


	//   ....[0]....
.L_258:
        /*007c*/ 	.word	0x00000120


	//   ....[1]....
        /*0080*/ 	.word	0x00000250


	//----- nvinfo : EIATTR_CBANK_PARAM_SIZE
	.align		4
.L_259:
        /*0084*/ 	.byte	0x03, 0x19
        /*0086*/ 	.short	0x0024


	//----- nvinfo : EIATTR_PARAM_CBANK
	.align		4
        /*0088*/ 	.byte	0x04, 0x0a
        /*008a*/ 	.short	(.L_261 - .L_260)
	.align		4
.L_260:
        /*008c*/ 	.word	index@(.nv.constant0._Z3mulfP6float2S0_iii)
        /*0090*/ 	.short	0x0380
        /*0092*/ 	.short	0x0024


	//----- nvinfo : EIATTR_SW_WAR
	.align		4
.L_261:
        /*0094*/ 	.byte	0x04, 0x36
        /*0096*/ 	.short	(.L_263 - .L_262)
.L_262:
        /*0098*/ 	.word	0x00000008
.L_263:


//--------------------- .nv.callgraph             --------------------------
	.section	.nv.callgraph,"",@"SHT_CUDA_CALLGRAPH"
	.align	4
	.sectionentsize	8
	.align		4
        /*0000*/ 	.word	0x00000000
	.align		4
        /*0004*/ 	.word	0xffffffff
	.align		4
        /*0008*/ 	.word	0x00000000
	.align		4
        /*000c*/ 	.word	0xfffffffe
	.align		4
        /*0010*/ 	.word	0x00000000
	.align		4
        /*0014*/ 	.word	0xfffffffd
	.align		4
        /*0018*/ 	.word	0x00000000
	.align		4
        /*001c*/ 	.word	0xfffffffc


//--------------------- .text._Z6padkerPfiiiii    --------------------------
	.section	.text._Z6padkerPfiiiii,"ax",@progbits
	.align	128
        .global         _Z6padkerPfiiiii
        .type           _Z6padkerPfiiiii,@function
        .size           _Z6padkerPfiiiii,(.L_x_27 - _Z6padkerPfiiiii)
        .other          _Z6padkerPfiiiii,@"STO_CUDA_ENTRY STV_DEFAULT"
_Z6padkerPfiiiii:
.text._Z6padkerPfiiiii:
[----:B------:R-:W-:Y:S01]  /*0000*/  LDC R1, c[0x0][0x37c] ;  /* 0x0000df00ff017b82 */ /* 0x000fe20000000800 */
[----:B------:R-:W0:Y:S07]  /*0010*/  S2R R2, SR_TID.Y ;  /* 0x0000000000027919 */ /* 0x000e2e0000002200 */
[----:B------:R-:W1:Y:S01]  /*0020*/  LDC R0, c[0x0][0x360] ;  /* 0x0000d800ff007b82 */ /* 0x000e620000000800 */
[----:B------:R-:W2:Y:S01]  /*0030*/  LDCU.64 UR8, c[0x0][0x390] ;  /* 0x00007200ff0877ac */ /* 0x000ea20008000a00 */
[----:B------:R-:W1:Y:S01]  /*0040*/  S2R R3, SR_TID.X ;  /* 0x0000000000037919 */ /* 0x000e620000002100 */
[----:B------:R-:W3:Y:S01]  /*0050*/  LDCU UR7, c[0x0][0x398] ;  /* 0x00007300ff0777ac */ /* 0x000ee20008000800 */
[----:B------:R-:W4:Y:S04]  /*0060*/  S2R R5, SR_TID.Z ;  /* 0x0000000000057919 */ /* 0x000f280000002300 */
[----:B------:R-:W0:Y:S08]  /*0070*/  S2UR UR5, SR_CTAID.Y ;  /* 0x00000000000579c3 */ /* 0x000e300000002600 */
[----:B------:R-:W0:Y:S08]  /*0080*/  LDC R7, c[0x0][0x364] ;  /* 0x0000d900ff077b82 */ /* 0x000e300000000800 */
[----:B------:R-:W1:Y:S08]  /*0090*/  S2UR UR4, SR_CTAID.X ;  /* 0x00000000000479c3 */ /* 0x000e700000002500 */
[----:B------:R-:W4:Y:S08]  /*00a0*/  S2UR UR6, SR_CTAID.Z ;  /* 0x00000000000679c3 */ /* 0x000f300000002700 */
[----:B------:R-:W4:Y:S01]  /*00b0*/  LDC R6, c[0x0][0x368] ;  /* 0x0000da00ff067b82 */ /* 0x000f220000000800 */
[----:B0-----:R-:W-:-:S05]  /*00c0*/  IMAD R7, R7, UR5, R2 ;  /* 0x0000000507077c24 */ /* 0x001fca000f8e0202 */
[----:B--2---:R-:W-:Y:S01]  /*00d0*/  ISETP.GE.U32.AND P0, PT, R7, UR9, PT ;  /* 0x0000000907007c0c */ /* 0x004fe2000bf06070 */
[----:B-1----:R-:W-:-:S05]  /*00e0*/  IMAD R0, R0, UR4, R3 ;  /* 0x0000000400007c24 */ /* 0x002fca000f8e0203 */
[----:B------:R-:W-:Y:S01]  /*00f0*/  ISETP.GE.U32.OR P0, PT, R0, UR8, P0 ;  /* 0x0000000800007c0c */ /* 0x000fe20008706470 */
[----:B----4-:R-:W-:-:S05]  /*0100*/  IMAD R6, R6, UR6, R5 ;  /* 0x0000000606067c24 */ /* 0x010fca000f8e0205 */
[----:B---3--:R-:W-:-:S13]  /*0110*/  ISETP.GE.U32.OR P0, PT, R6, UR7, P0 ;  /* 0x0000000706007c0c */ /* 0x008fda0008706470 */
[----:B------:R-:W-:Y:S05]  /*0120*/  @P0 EXIT ;  /* 0x000000000000094d */ /* 0x000fea0003800000 */
[----:B------:R-:W0:Y:S01]  /*0130*/  LDC R3, c[0x0][0x388] ;  /* 0x0000e200ff037b82 */ /* 0x000e220000000800 */
[----:B------:R-:W1:Y:S01]  /*0140*/  LDCU.64 UR4, c[0x0][0x358] ;  /* 0x00006b00ff0477ac */ /* 0x000e620008000a00 */
[----:B------:R-:W-:Y:S06]  /*0150*/  BSSY.RECONVERGENT B0, `(.L_x_0) ;  /* 0x000000f000007945 */ /* 0x000fec0003800200 */
[----:B------:R-:W2:Y:S01]  /*0160*/  LDC R10, c[0x0][0x38c] ;  /* 0x0000e300ff0a7b82 */ /* 0x000ea20000000800 */
[C---:B0-----:R-:W-:Y:S02]  /*0170*/  ISETP.GE.U32.AND P0, PT, R7.reuse, R3, PT ;  /* 0x000000030700720c */ /* 0x041fe40003f06070 */
[----:B--2---:R-:W-:-:S11]  /*0180*/  ISETP.GT.U32.AND P1, PT, R7, R10, PT ;  /* 0x0000000a0700720c */ /* 0x004fd60003f24070 */
[----:B-1----:R-:W-:Y:S05]  /*0190*/  @P0 BRA `(.L_x_1) ;  /* 0x0000000000280947 */ /* 0x002fea0003800000 */
[----:B------:R-:W0:Y:S01]  /*01a0*/  LDC.64 R4, c[0x0][0x380] ;  /* 0x0000e000ff047b82 */ /* 0x000e220000000a00 */
[----:B------:R-:W-:Y:S02]  /*01b0*/  IMAD R3, R3, UR8, R0 ;  /* 0x0000000803037c24 */ /* 0x000fe4000f8e0200 */
[----:B------:R-:W-:-:S04]  /*01c0*/  IMAD R8, R6, UR8, RZ ;  /* 0x0000000806087c24 */ /* 0x000fc8000f8e02ff */
[----:B------:R-:W-:-:S04]  /*01d0*/  IMAD R3, R8, UR9, R3 ;  /* 0x0000000908037c24 */ /* 0x000fc8000f8e0203 */
[----:B0-----:R-:W-:-:S06]  /*01e0*/  IMAD.WIDE.U32 R2, R3, 0x4, R4 ;  /* 0x0000000403027825 */ /* 0x001fcc00078e0004 */
[----:B------:R-:W2:Y:S01]  /*01f0*/  LDG.E R3, desc[UR4][R2.64] ;  /* 0x0000000402037981 */ /* 0x000ea2000c1e1900 */
[----:B------:R-:W-:-:S04]  /*0200*/  IMAD R9, R7, UR8, R0 ;  /* 0x0000000807097c24 */ /* 0x000fc8000f8e0200 */
[----:B------:R-:W-:-:S04]  /*0210*/  IMAD R9, R8, UR9, R9 ;  /* 0x0000000908097c24 */ /* 0x000fc8000f8e0209 */
[----:B------:R-:W-:-:S05]  /*0220*/  IMAD.WIDE.U32 R4, R9, 0x4, R4 ;  /* 0x0000000409047825 */ /* 0x000fca00078e0004 */
[----:B--2---:R0:W-:Y:S02]  /*0230*/  STG.E desc[UR4][R4.64], R3 ;  /* 0x0000000304007986 */ /* 0x0041e4000c101904 */
.L_x_1:
[----:B------:R-:W-:Y:S05]  /*0240*/  BSYNC.RECONVERGENT B0 ;  /* 0x0000000000007941 */ /* 0x000fea0003800200 */
.L_x_0:
[----:B------:R-:W-:Y:S05]  /*0250*/  @!P1 EXIT ;  /* 0x000000000000994d */ /* 0x000fea0003800000 */
[----:B0-----:R-:W0:Y:S01]  /*0260*/  LDC.64 R4, c[0x0][0x380] ;  /* 0x0000e000ff047b82 */ /* 0x001e220000000a00 */
[----:B------:R-:W-:Y:S02]  /*0270*/  IMAD R9, R6, UR8, RZ ;  /* 0x0000000806097c24 */ /* 0x000fe4000f8e02ff */
[----:B------:R-:W-:-:S04]  /*0280*/  IMAD R2, R10, UR8, R0 ;  /* 0x000000080a027c24 */ /* 0x000fc8000f8e0200 */
[----:B------:R-:W-:-:S04]  /*0290*/  IMAD R3, R9, UR9, R2 ;  /* 0x0000000909037c24 */ /* 0x000fc8000f8e0202 */
[----:B0-----:R-:W-:-:S06]  /*02a0*/  IMAD.WIDE.U32 R2, R3, 0x4, R4 ;  /* 0x0000000403027825 */ /* 0x001fcc00078e0004 */
[----:B------:R-:W2:Y:S01]  /*02b0*/  LDG.E R3, desc[UR4][R2.64] ;  /* 0x0000000402037981 */ /* 0x000ea2000c1e1900 */
[----:B------:R-:W-:-:S04]  /*02c0*/  IMAD R0, R7, UR8, R0 ;  /* 0x0000000807007c24 */ /* 0x000fc8000f8e0200 */
[----:B------:R-:W-:-:S04]  /*02d0*/  IMAD R9, R9, UR9, R0 ;  /* 0x0000000909097c24 */ /* 0x000fc8000f8e0200 */
[----:B------:R-:W-:-:S05]  /*02e0*/  IMAD.WIDE.U32 R4, R9, 0x4, R4 ;  /* 0x0000000409047825 */ /* 0x000fca00078e0004 */
[----:B--2---:R-:W-:Y:S01]  /*02f0*/  STG.E desc[UR4][R4.64], R3 ;  /* 0x0000000304007986 */ /* 0x004fe2000c101904 */
[----:B------:R-:W-:Y:S05]  /*0300*/  EXIT ;  /* 0x000000000000794d */ /* 0x000fea0003800000 */
.L_x_2:
[----:B------:R-:W-:-:S00]  /*0310*/  BRA `(.L_x_2) ;  /* 0xfffffffc00fc7947 */ /* 0x000fc0000383ffff */
[----:B------:R-:W-:-:S00]  /*0320*/  NOP ;  /* 0x0000000000007918 */ /* 0x000fc00000000000 */
        /* <DEDUP_REMOVED lines=13> */
.L_x_27:


//--------------------- .text._Z5mcopyPfS_ii      --------------------------
	.section	.text._Z5mcopyPfS_ii,"ax",@progbits
	.align	128
        .global         _Z5mcopyPfS_ii
        .type           _Z5mcopyPfS_ii,@function
        .size           _Z5mcopyPfS_ii,(.L_x_28 - _Z5mcopyPfS_ii)
        .other          _Z5mcopyPfS_ii,@"STO_CUDA_ENTRY STV_DEFAULT"
_Z5mcopyPfS_ii:
.text._Z5mcopyPfS_ii:
[----:B------:R-:W-:Y:S01]  /*0000*/  LDC R1, c[0x0][0x37c] ;  /* 0x0000df00ff017b82 */ /* 0x000fe20000000800 */
[----:B------:R-:W0:Y:S07]  /*0010*/  S2R R2, SR_TID.Y ;  /* 0x0000000000027919 */ /* 0x000e2e0000002200 */
[----:B------:R-:W1:Y:S01]  /*0020*/  LDC R0, c[0x0][0x360] ;  /* 0x0000d800ff007b82 */ /* 0x000e620000000800 */
[----:B------:R-:W2:Y:S01]  /*0030*/  LDCU.64 UR6, c[0x0][0x390] ;  /* 0x00007200ff0677ac */ /* 0x000ea20008000a00 */
[----:B------:R-:W1:Y:S06]  /*0040*/  S2R R3, SR_TID.X ;  /* 0x0000000000037919 */ /* 0x000e6c0000002100 */
[----:B------:R-:W0:Y:S08]  /*0050*/  S2UR UR5, SR_CTAID.Y ;  /* 0x00000000000579c3 */ /* 0x000e300000002600 */
[----:B------:R-:W0:Y:S08]  /*0060*/  LDC R5, c[0x0][0x364] ;  /* 0x0000d900ff057b82 */ /* 0x000e300000000800 */
[----:B------:R-:W1:Y:S01]  /*0070*/  S2UR UR4, SR_CTAID.X ;  /* 0x00000000000479c3 */ /* 0x000e620000002500 */
[----:B0-----:R-:W-:-:S05]  /*0080*/  IMAD R5, R5, UR5, R2 ;  /* 0x0000000505057c24 */ /* 0x001fca000f8e0202 */
[----:B--2---:R-:W-:Y:S01]  /*0090*/  ISETP.GE.U32.AND P0, PT, R5, UR7, PT ;  /* 0x0000000705007c0c */ /* 0x004fe2000bf06070 */
[----:B-1----:R-:W-:-:S05]  /*00a0*/  IMAD R0, R0, UR4, R3 ;  /* 0x0000000400007c24 */ /* 0x002fca000f8e0203 */
[----:B------:R-:W-:-:S13]  /*00b0*/  ISETP.GE.U32.OR P0, PT, R0, UR6, P0 ;  /* 0x0000000600007c0c */ /* 0x000fda0008706470 */
[----:B------:R-:W-:Y:S05]  /*00c0*/  @P0 EXIT ;  /* 0x000000000000094d */ /* 0x000fea0003800000 */
[----:B------:R-:W0:Y:S01]  /*00d0*/  LDC.64 R2, c[0x0][0x388] ;  /* 0x0000e200ff027b82 */ /* 0x000e220000000a00 */
[----:B------:R-:W1:Y:S01]  /*00e0*/  LDCU.64 UR4, c[0x0][0x358] ;  /* 0x00006b00ff0477ac */ /* 0x000e620008000a00 */
[----:B------:R-:W-:-:S06]  /*00f0*/  IMAD R7, R5, UR6, R0 ;  /* 0x0000000605077c24 */ /* 0x000fcc000f8e0200 */
[----:B------:R-:W2:Y:S01]  /*0100*/  LDC.64 R4, c[0x0][0x380] ;  /* 0x0000e000ff047b82 */ /* 0x000ea20000000a00 */
[----:B0-----:R-:W-:-:S06]  /*0110*/  IMAD.WIDE.U32 R2, R7, 0x4, R2 ;  /* 0x0000000407027825 */ /* 0x001fcc00078e0002 */
[----:B-1----:R-:W3:Y:S01]  /*0120*/  LDG.E R3, desc[UR4][R2.64] ;  /* 0x0000000402037981 */ /* 0x002ee2000c1e1900 */
[----:B--2---:R-:W-:-:S05]  /*0130*/  IMAD.WIDE.U32 R4, R7, 0x4, R4 ;  /* 0x0000000407047825 */ /* 0x004fca00078e0004 */
[----:B---3--:R-:W-:Y:S01]  /*0140*/  STG.E desc[UR4][R4.64], R3 ;  /* 0x0000000304007986 */ /* 0x008fe2000c101904 */
[----:B------:R-:W-:Y:S05]  /*0150*/  EXIT ;  /* 0x000000000000794d */ /* 0x000fea0003800000 */
.L_x_3:
        /* <DEDUP_REMOVED lines=10> */
.L_x_28:


//--------------------- .text._Z6circlePfS_iii    --------------------------
	.section	.text._Z6circlePfS_iii,"ax",@progbits
	.align	128
        .global         _Z6circlePfS_iii
        .type           _Z6circlePfS_iii,@function
        .size           _Z6circlePfS_iii,(.L_x_29 - _Z6circlePfS_iii)
        .other          _Z6circlePfS_iii,@"STO_CUDA_ENTRY STV_DEFAULT"
_Z6circlePfS_iii:
.text._Z6circlePfS_iii:
        /* <DEDUP_REMOVED lines=19> */
[----:B------:R-:W0:Y:S01]  /*0130*/  LDC.64 R4, c[0x0][0x388] ;  /* 0x0000e200ff047b82 */ /* 0x000e220000000a00 */
[----:B------:R-:W1:Y:S01]  /*0140*/  LDCU.64 UR4, c[0x0][0x358] ;  /* 0x00006b00ff0477ac */ /* 0x000e620008000a00 */
[----:B------:R-:W-:Y:S02]  /*0150*/  IMAD R7, R7, UR8, R0 ;  /* 0x0000000807077c24 */ /* 0x000fe4000f8e0200 */
[----:B------:R-:W-:-:S04]  /*0160*/  IMAD R6, R6, UR8, RZ ;  /* 0x0000000806067c24 */ /* 0x000fc8000f8e02ff */
[----:B------:R-:W2:Y:S01]  /*0170*/  LDC.64 R2, c[0x0][0x380] ;  /* 0x0000e000ff027b82 */ /* 0x000ea20000000a00 */
[----:B------:R-:W-:Y:S02]  /*0180*/  IMAD R9, R6, UR9, R7 ;  /* 0x0000000906097c24 */ /* 0x000fe4000f8e0207 */
[----:B0-----:R-:W-:-:S06]  /*0190*/  IMAD.WIDE.U32 R4, R7, 0x4, R4 ;  /* 0x0000000407047825 */ /* 0x001fcc00078e0004 */
[----:B-1----:R-:W3:Y:S01]  /*01a0*/  LDG.E R5, desc[UR4][R4.64] ;  /* 0x0000000404057981 */ /* 0x002ee2000c1e1900 */
[----:B--2---:R-:W-:-:S05]  /*01b0*/  IMAD.WIDE.U32 R2, R9, 0x4, R2 ;  /* 0x0000000409027825 */ /* 0x004fca00078e0002 */
[----:B------:R-:W3:Y:S02]  /*01c0*/  LDG.E R0, desc[UR4][R2.64] ;  /* 0x0000000402007981 */ /* 0x000ee4000c1e1900 */
[----:B---3--:R-:W-:-:S05]  /*01d0*/  FMUL R7, R0, R5 ;  /* 0x0000000500077220 */ /* 0x008fca0000400000 */
[----:B------:R-:W-:Y:S01]  /*01e0*/  STG.E desc[UR4][R2.64], R7 ;  /* 0x0000000702007986 */ /* 0x000fe2000c101904 */
[----:B------:R-:W-:Y:S05]  /*01f0*/  EXIT ;  /* 0x000000000000794d */ /* 0x000fea0003800000 */
.L_x_4:
        /* <DEDUP_REMOVED lines=16> */
.L_x_29:


//--------------------- .text._Z8mulconstPffii    --------------------------
	.section	.text._Z8mulconstPffii,"ax",@progbits
	.align	128
        .global         _Z8mulconstPffii
        .type           _Z8mulconstPffii,@function
        .size           _Z8mulconstPffii,(.L_x_30 - _Z8mulconstPffii)
        .other          _Z8mulconstPffii,@"STO_CUDA_ENTRY STV_DEFAULT"
_Z8mulconstPffii:
.text._Z8mulconstPffii:
[----:B------:R-:W-:Y:S01]  /*0000*/  LDC R1, c[0x0][0x37c] ;  /* 0x0000df00ff017b82 */ /* 0x000fe20000000800 */
[----:B------:R-:W0:Y:S07]  /*0010*/  S2R R2, SR_TID.Y ;  /* 0x0000000000027919 */ /* 0x000e2e0000002200 */
[----:B------:R-:W1:Y:S01]  /*0020*/  LDC R0, c[0x0][0x360] ;  /* 0x0000d800ff007b82 */ /* 0x000e620000000800 */
[----:B------:R-:W2:Y:S01]  /*0030*/  LDCU UR6, c[0x0][0x390] ;  /* 0x00007200ff0677ac */ /* 0x000ea20008000800 */
[----:B------:R-:W1:Y:S01]  /*0040*/  S2R R3, SR_TID.X ;  /* 0x0000000000037919 */ /* 0x000e620000002100 */
[----:B------:R-:W3:Y:S05]  /*0050*/  LDCU UR7, c[0x0][0x38c] ;  /* 0x00007180ff0777ac */ /* 0x000eea0008000800 */
[----:B------:R-:W0:Y:S08]  /*0060*/  S2UR UR5, SR_CTAID.Y ;  /* 0x00000000000579c3 */ /* 0x000e300000002600 */
[----:B------:R-:W0:Y:S08]  /*0070*/  LDC R5, c[0x0][0x364] ;  /* 0x0000d900ff057b82 */ /* 0x000e300000000800 */
[----:B------:R-:W1:Y:S01]  /*0080*/  S2UR UR4, SR_CTAID.X ;  /* 0x00000000000479c3 */ /* 0x000e620000002500 */
[----:B0-----:R-:W-:-:S05]  /*0090*/  IMAD R5, R5, UR5, R2 ;  /* 0x0000000505057c24 */ /* 0x001fca000f8e0202 */
[----:B--2---:R-:W-:Y:S01]  /*00a0*/  ISETP.GE.U32.AND P0, PT, R5, UR6, PT ;  /* 0x0000000605007c0c */ /* 0x004fe2000bf06070 */
[----:B-1----:R-:W-:-:S05]  /*00b0*/  IMAD R0, R0, UR4, R3 ;  /* 0x0000000400007c24 */ /* 0x002fca000f8e0203 */
[----:B---3--:R-:W-:-:S13]  /*00c0*/  ISETP.GE.U32.OR P0, PT, R0, UR7, P0 ;  /* 0x0000000700007c0c */ /* 0x008fda0008706470 */
[----:B------:R-:W-:Y:S05]  /*00d0*/  @P0 EXIT ;  /* 0x000000000000094d */ /* 0x000fea0003800000 */
[----:B------:R-:W0:Y:S01]  /*00e0*/  LDC.64 R2, c[0x0][0x380] ;  /* 0x0000e000ff027b82 */ /* 0x000e220000000a00 */
[----:B------:R-:W1:Y:S01]  /*00f0*/  LDCU.64 UR4, c[0x0][0x358] ;  /* 0x00006b00ff0477ac */ /* 0x000e620008000a00 */
[----:B------:R-:W-:Y:S01]  /*0100*/  IMAD R5, R5, UR7, R0 ;  /* 0x0000000705057c24 */ /* 0x000fe2000f8e0200 */
[----:B------:R-:W2:Y:S03]  /*0110*/  LDCU UR6, c[0x0][0x388] ;  /* 0x00007100ff0677ac */ /* 0x000ea60008000800 */
[----:B0-----:R-:W-:-:S05]  /*0120*/  IMAD.WIDE.U32 R2, R5, 0x4, R2 ;  /* 0x0000000405027825 */ /* 0x001fca00078e0002 */
[----:B-1----:R-:W2:Y:S02]  /*0130*/  LDG.E R0, desc[UR4][R2.64] ;  /* 0x0000000402007981 */ /* 0x002ea4000c1e1900 */
[----:B--2---:R-:W-:-:S05]  /*0140*/  FMUL R5, R0, UR6 ;  /* 0x0000000600057c20 */ /* 0x004fca0008400000 */
[----:B------:R-:W-:Y:S01]  /*0150*/  STG.E desc[UR4][R2.64], R5 ;  /* 0x0000000502007986 */ /* 0x000fe2000c101904 */
[----:B------:R-:W-:Y:S05]  /*0160*/  EXIT ;  /* 0x000000000000794d */ /* 0x000fea0003800000 */
.L_x_5:
        /* <DEDUP_REMOVED lines=9> */
.L_x_30:


//--------------------- .text._Z9mulfilterP6float2Pfii --------------------------
	.section	.text._Z9mulfilterP6float2Pfii,"ax",@progbits
	.align	128
        .global         _Z9mulfilterP6float2Pfii
        .type           _Z9mulfilterP6float2Pfii,@function
        .size           _Z9mulfilterP6float2Pfii,(.L_x_31 - _Z9mulfilterP6float2Pfii)
        .other          _Z9mulfilterP6float2Pfii,@"STO_CUDA_ENTRY STV_DEFAULT"
_Z9mulfilterP6float2Pfii:
.text._Z9mulfilterP6float2Pfii:
        /* <DEDUP_REMOVED lines=17> */
[----:B0-----:R-:W-:-:S04]  /*0110*/  IMAD.WIDE.U32 R4, R7, 0x4, R4 ;  /* 0x0000000407047825 */ /* 0x001fc800078e0004 */
[----:B--2---:R-:W-:Y:S02]  /*0120*/  IMAD.WIDE.U32 R2, R9, 0x8, R2 ;  /* 0x0000000809027825 */ /* 0x004fe400078e0002 */
[----:B-1----:R-:W2:Y:S04]  /*0130*/  LDG.E R9, desc[UR4][R4.64] ;  /* 0x0000000404097981 */ /* 0x002ea8000c1e1900 */
[----:B------:R-:W2:Y:S02]  /*0140*/  LDG.E.64 R6, desc[UR4][R2.64] ;  /* 0x0000000402067981 */ /* 0x000ea4000c1e1b00 */
[----:B--2---:R-:W-:-:S05]  /*0150*/  FMUL R9, R6, R9 ;  /* 0x0000000906097220 */ /* 0x004fca0000400000 */
[----:B------:R-:W-:Y:S04]  /*0160*/  STG.E desc[UR4][R2.64], R9 ;  /* 0x0000000902007986 */ /* 0x000fe8000c101904 */
[----:B------:R-:W2:Y:S02]  /*0170*/  LDG.E R0, desc[UR4][R4.64] ;  /* 0x0000000404007981 */ /* 0x000ea4000c1e1900 */
[----:B--2---:R-:W-:-:S05]  /*0180*/  FMUL R7, R7, R0 ;  /* 0x0000000007077220 */ /* 0x004fca0000400000 */
[----:B------:R-:W-:Y:S01]  /*0190*/  STG.E desc[UR4][R2.64+0x4], R7 ;  /* 0x0000040702007986 */ /* 0x000fe2000c101904 */
[----:B------:R-:W-:Y:S05]  /*01a0*/  EXIT ;  /* 0x000000000000794d */ /* 0x000fea0003800000 */
.L_x_6:
        /* <DEDUP_REMOVED lines=13> */
.L_x_31:


//--------------------- .text._Z8fftshiftP6float2ii --------------------------
	.section	.text._Z8fftshiftP6float2ii,"ax",@progbits
	.align	128
        .global         _Z8fftshiftP6float2ii
        .type           _Z8fftshiftP6float2ii,@function
        .size           _Z8fftshiftP6float2ii,(.L_x_32 - _Z8fftshiftP6float2ii)
        .other          _Z8fftshiftP6float2ii,@"STO_CUDA_ENTRY STV_DEFAULT"
_Z8fftshiftP6float2ii:
.text._Z8fftshiftP6float2ii:
        /* <DEDUP_REMOVED lines=15> */
[----:B------:R-:W-:-:S04]  /*00f0*/  IMAD R7, R5, UR6, R0 ;  /* 0x0000000605077c24 */ /* 0x000fc8000f8e0200 */
[----:B0-----:R-:W-:-:S05]  /*0100*/  IMAD.WIDE.U32 R2, R7, 0x8, R2 ;  /* 0x0000000807027825 */ /* 0x001fca00078e0002 */
[----:B-1----:R-:W2:Y:S01]  /*0110*/  LDG.E.64 R6, desc[UR4][R2.64] ;  /* 0x0000000402067981 */ /* 0x002ea2000c1e1b00 */
[----:B------:R-:W-:Y:S02]  /*0120*/  SHF.L.U32 R0, R0, 0x1, RZ ;  /* 0x0000000100007819 */ /* 0x000fe400000006ff */
[----:B------:R-:W-:Y:S02]  /*0130*/  SHF.L.U32 R5, R5, 0x1, RZ ;  /* 0x0000000105057819 */ /* 0x000fe400000006ff */
[----:B------:R-:W-:Y:S02]  /*0140*/  LOP3.LUT R0, R0, 0x2, RZ, 0xc, !PT ;  /* 0x0000000200007812 */ /* 0x000fe400078e0cff */
[----:B------:R-:W-:Y:S02]  /*0150*/  LOP3.LUT R5, R5, 0x2, RZ, 0xc, !PT ;  /* 0x0000000205057812 */ /* 0x000fe400078e0cff */
[----:B------:R-:W-:Y:S02]  /*0160*/  IADD3 R0, PT, PT, -R0, 0x1, RZ ;  /* 0x0000000100007810 */ /* 0x000fe40007ffe1ff */
[----:B------:R-:W-:-:S05]  /*0170*/  IADD3 R5, PT, PT, -R5, 0x1, RZ ;  /* 0x0000000105057810 */ /* 0x000fca0007ffe1ff */
[----:B------:R-:W-:-:S05]  /*0180*/  IMAD R0, R0, R5, RZ ;  /* 0x0000000500007224 */ /* 0x000fca00078e02ff */
[----:B------:R-:W-:-:S05]  /*0190*/  I2FP.F32.S32 R0, R0 ;  /* 0x0000000000007245 */ /* 0x000fca0000201400 */
[-C--:B--2---:R-:W-:Y:S01]  /*01a0*/  FMUL R6, R6, R0.reuse ;  /* 0x0000000006067220 */ /* 0x084fe20000400000 */
[----:B------:R-:W-:-:S05]  /*01b0*/  FMUL R7, R7, R0 ;  /* 0x0000000007077220 */ /* 0x000fca0000400000 */
[----:B------:R-:W-:Y:S01]  /*01c0*/  STG.E.64 desc[UR4][R2.64], R6 ;  /* 0x0000000602007986 */ /* 0x000fe2000c101b04 */
[----:B------:R-:W-:Y:S05]  /*01d0*/  EXIT ;  /* 0x000000000000794d */ /* 0x000fea0003800000 */
.L_x_7:
        /* <DEDUP_REMOVED lines=10> */
.L_x_32:


//--------------------- .text._Z9copycbackPfP6float2iii --------------------------
	.section	.text._Z9copycbackPfP6float2iii,"ax",@progbits
	.align	128
        .global         _Z9copycbackPfP6float2iii
        .type           _Z9copycbackPfP6float2iii,@function
        .size           _Z9copycbackPfP6float2iii,(.L_x_33 - _Z9copycbackPfP6float2iii)
        .other          _Z9copycbackPfP6float2iii,@"STO_CUDA_ENTRY STV_DEFAULT"
_Z9copycbackPfP6float2iii:
.text._Z9copycbackPfP6float2iii:
        /* <DEDUP_REMOVED lines=13> */
[----:B------:R-:W0:Y:S01]  /*00d0*/  LDC R5, c[0x0][0x398] ;  /* 0x0000e600ff057b82 */ /* 0x000e220000000800 */
[----:B------:R-:W-:Y:S02]  /*00e0*/  ULEA.HI UR4, UR6, UR6, URZ, 0x1 ;  /* 0x0000000606047291 */ /* 0x000fe4000f8f08ff */
[----:B------:R-:W-:Y:S02]  /*00f0*/  IMAD R7, R4, UR6, RZ ;  /* 0x0000000604077c24 */ /* 0x000fe4000f8e02ff */
[----:B------:R-:W-:-:S03]  /*0100*/  USHF.R.S32.HI UR4, URZ, 0x1, UR4 ;  /* 0x00000001ff047899 */ /* 0x000fc60008011404 */
[----:B------:R-:W1:Y:S03]  /*0110*/  LDC.64 R2, c[0x0][0x388] ;  /* 0x0000e200ff027b82 */ /* 0x000e660000000a00 */
[----:B------:R-:W-:-:S05]  /*0120*/  IADD3 R6, PT, PT, R0, -UR4, RZ ;  /* 0x8000000400067c10 */ /* 0x000fca000fffe0ff */
[----:B------:R-:W2:Y:S01]  /*0130*/  LDCU.64 UR4, c[0x0][0x358] ;  /* 0x00006b00ff0477ac */ /* 0x000ea20008000a00 */
[----:B0-----:R-:W-:Y:S02]  /*0140*/  IMAD R4, R5, UR6, RZ ;  /* 0x0000000605047c24 */ /* 0x001fe4000f8e02ff */
[----:B------:R-:W-:-:S03]  /*0150*/  IMAD R5, R7, R5, R6 ;  /* 0x0000000507057224 */ /* 0x000fc600078e0206 */
[----:B------:R-:W-:-:S04]  /*0160*/  LEA.HI R4, R4, R4, RZ, 0x1 ;  /* 0x0000000404047211 */ /* 0x000fc800078f08ff */
[----:B------:R-:W-:-:S05]  /*0170*/  LEA.HI.SX32 R5, R4, R5, 0x1f ;  /* 0x0000000504057211 */ /* 0x000fca00078ffaff */
[----:B-1----:R-:W-:Y:S02]  /*0180*/  IMAD.WIDE R2, R5, 0x8, R2 ;  /* 0x0000000805027825 */ /* 0x002fe400078e0202 */
[----:B------:R-:W0:Y:S04]  /*0190*/  LDC.64 R4, c[0x0][0x380] ;  /* 0x0000e000ff047b82 */ /* 0x000e280000000a00 */
[----:B--2---:R-:W2:Y:S01]  /*01a0*/  LDG.E R3, desc[UR4][R2.64] ;  /* 0x0000000402037981 */ /* 0x004ea2000c1e1900 */
[----:B------:R-:W-:-:S05]  /*01b0*/  IADD3 R7, PT, PT, R0, R7, RZ ;  /* 0x0000000700077210 */ /* 0x000fca0007ffe0ff */
[----:B0-----:R-:W-:-:S05]  /*01c0*/  IMAD.WIDE.U32 R4, R7, 0x4, R4 ;  /* 0x0000000407047825 */ /* 0x001fca00078e0004 */
[----:B--2---:R-:W-:Y:S01]  /*01d0*/  STG.E desc[UR4][R4.64], R3 ;  /* 0x0000000304007986 */ /* 0x004fe2000c101904 */
[----:B------:R-:W-:Y:S05]  /*01e0*/  EXIT ;  /* 0x000000000000794d */ /* 0x000fea0003800000 */
.L_x_8:
        /* <DEDUP_REMOVED lines=9> */
.L_x_33:


//--------------------- .text._Z5copycPfP6float2iii --------------------------
	.section	.text._Z5copycPfP6float2iii,"ax",@progbits
	.align	128
        .global         _Z5copycPfP6float2iii
        .type           _Z5copycPfP6float2iii,@function
        .size           _Z5copycPfP6float2iii,(.L_x_34 - _Z5copycPfP6float2iii)
        .other          _Z5copycPfP6float2iii,@"STO_CUDA_ENTRY STV_DEFAULT"
_Z5copycPfP6float2iii:
.text._Z5copycPfP6float2iii:
        /* <DEDUP_REMOVED lines=15> */
[----:B------:R-:W-:-:S05]  /*00f0*/  IMAD R7, R4, UR8, RZ ;  /* 0x0000000804077c24 */ /* 0x000fca000f8e02ff */
[----:B------:R-:W-:Y:S01]  /*0100*/  IADD3 R5, PT, PT, R0, R7, RZ ;  /* 0x0000000700057210 */ /* 0x000fe20007ffe0ff */
[----:B------:R-:W2:Y:S04]  /*0110*/  LDC R9, c[0x0][0x398] ;  /* 0x0000e600ff097b82 */ /* 0x000ea80000000800 */
[----:B0-----:R-:W-:Y:S01]  /*0120*/  IMAD.WIDE.U32 R2, R5, 0x4, R2 ;  /* 0x0000000405027825 */ /* 0x001fe200078e0002 */
[----:B------:R-:W-:-:S03]  /*0130*/  ULEA.HI UR4, UR8, UR8, URZ, 0x1 ;  /* 0x0000000808047291 */ /* 0x000fc6000f8f08ff */
[----:B------:R-:W0:Y:S01]  /*0140*/  LDC.64 R4, c[0x0][0x388] ;  /* 0x0000e200ff047b82 */ /* 0x000e220000000a00 */
[----:B-1----:R0:W3:Y:S01]  /*0150*/  LDG.E R8, desc[UR6][R2.64] ;  /* 0x0000000602087981 */ /* 0x0020e2000c1e1900 */
[----:B------:R-:W-:-:S06]  /*0160*/  USHF.R.S32.HI UR4, URZ, 0x1, UR4 ;  /* 0x00000001ff047899 */ /* 0x000fcc0008011404 */
[----:B------:R-:W-:Y:S01]  /*0170*/  IADD3 R6, PT, PT, R0, -UR4, RZ ;  /* 0x8000000400067c10 */ /* 0x000fe2000fffe0ff */
[----:B--2---:R-:W-:-:S04]  /*0180*/  IMAD R0, R9, UR8, RZ ;  /* 0x0000000809007c24 */ /* 0x004fc8000f8e02ff */
[----:B------:R-:W-:Y:S01]  /*0190*/  IMAD R7, R7, R9, R6 ;  /* 0x0000000907077224 */ /* 0x000fe200078e0206 */
[----:B------:R-:W-:Y:S01]  /*01a0*/  LEA.HI R0, R0, R0, RZ, 0x1 ;  /* 0x0000000000007211 */ /* 0x000fe200078f08ff */
[----:B------:R-:W-:-:S03]  /*01b0*/  HFMA2 R9, -RZ, RZ, 0, 0 ;  /* 0x00000000ff097431 */ /* 0x000fc600000001ff */
[----:B------:R-:W-:-:S05]  /*01c0*/  LEA.HI.SX32 R7, R0, R7, 0x1f ;  /* 0x0000000700077211 */ /* 0x000fca00078ffaff */
[----:B0-----:R-:W-:-:S05]  /*01d0*/  IMAD.WIDE R2, R7, 0x8, R4 ;  /* 0x0000000807027825 */ /* 0x001fca00078e0204 */
[----:B---3--:R-:W-:Y:S01]  /*01e0*/  STG.E.64 desc[UR6][R2.64], R8 ;  /* 0x0000000802007986 */ /* 0x008fe2000c101b06 */
[----:B------:R-:W-:Y:S05]  /*01f0*/  EXIT ;  /* 0x000000000000794d */ /* 0x000fea0003800000 */
.L_x_9:
        /* <DEDUP_REMOVED lines=16> */
.L_x_34:


//--------------------- .text._Z4pmulPfS_iii      --------------------------
	.section	.text._Z4pmulPfS_iii,"ax",@progbits
	.align	128
        .global         _Z4pmulPfS_iii
        .type           _Z4pmulPfS_iii,@function
        .size           _Z4pmulPfS_iii,(.L_x_35 - _Z4pmulPfS_iii)
        .other          _Z4pmulPfS_iii,@"STO_CUDA_ENTRY STV_DEFAULT"
_Z4pmulPfS_iii:
.text._Z4pmulPfS_iii:
        /* <DEDUP_REMOVED lines=21> */
[----:B------:R-:W-:-:S04]  /*0150*/  IMAD R7, R7, UR9, R6 ;  /* 0x0000000907077c24 */ /* 0x000fc8000f8e0206 */
[----:B------:R-:W-:Y:S02]  /*0160*/  IMAD R7, R7, UR8, R0 ;  /* 0x0000000807077c24 */ /* 0x000fe4000f8e0200 */
[----:B------:R-:W2:Y:S02]  /*0170*/  LDC.64 R2, c[0x0][0x380] ;  /* 0x0000e000ff027b82 */ /* 0x000ea40000000a00 */
[----:B0-----:R-:W-:-:S06]  /*0180*/  IMAD.WIDE.U32 R4, R7, 0x4, R4 ;  /* 0x0000000407047825 */ /* 0x001fcc00078e0004 */
[----:B-1----:R-:W3:Y:S01]  /*0190*/  LDG.E R5, desc[UR4][R4.64] ;  /* 0x0000000404057981 */ /* 0x002ee2000c1e1900 */
[----:B--2---:R-:W-:-:S05]  /*01a0*/  IMAD.WIDE.U32 R2, R7, 0x4, R2 ;  /* 0x0000000407027825 */ /* 0x004fca00078e0002 */
[----:B------:R-:W3:Y:S02]  /*01b0*/  LDG.E R0, desc[UR4][R2.64] ;  /* 0x0000000402007981 */ /* 0x000ee4000c1e1900 */
[----:B---3--:R-:W-:-:S05]  /*01c0*/  FMUL R7, R0, R5 ;  /* 0x0000000500077220 */ /* 0x008fca0000400000 */
[----:B------:R-:W-:Y:S01]  /*01d0*/  STG.E desc[UR4][R2.64], R7 ;  /* 0x0000000702007986 */ /* 0x000fe2000c101904 */
[----:B------:R-:W-:Y:S05]  /*01e0*/  EXIT ;  /* 0x000000000000794d */ /* 0x000fea0003800000 */
.L_x_10:
        /* <DEDUP_REMOVED lines=9> */
.L_x_35:


//--------------------- .text._Z4pdivPfS_iii      --------------------------
	.section	.text._Z4pdivPfS_iii,"ax",@progbits
	.align	128
        .global         _Z4pdivPfS_iii
        .type           _Z4pdivPfS_iii,@function
        .size           _Z4pdivPfS_iii,(.L_x_26 - _Z4pdivPfS_iii)
        .other          _Z4pdivPfS_iii,@"STO_CUDA_ENTRY STV_DEFAULT"
_Z4pdivPfS_iii:
.text._Z4pdivPfS_iii:
        /* <DEDUP_REMOVED lines=24> */
[----:B0-----:R-:W-:-:S05]  /*0180*/  IMAD.WIDE.U32 R4, R3, 0x4, R4 ;  /* 0x0000000403047825 */ /* 0x001fca00078e0004 */
[----:B-1----:R-:W3:Y:S01]  /*0190*/  LDG.E R8, desc[UR4][R4.64] ;  /* 0x0000000404087981 */ /* 0x002ee2000c1e1900 */
[----:B--2---:R-:W-:-:S05]  /*01a0*/  IMAD.WIDE.U32 R6, R3, 0x4, R6 ;  /* 0x0000000403067825 */ /* 0x004fca00078e0006 */
[----:B------:R-:W2:Y:S01]  /*01b0*/  LDG.E R0, desc[UR4][R6.64] ;  /* 0x0000000406007981 */ /* 0x000ea2000c1e1900 */
[----:B------:R-:W-:Y:S01]  /*01c0*/  UMOV UR6, 0x88e368f1 ;  /* 0x88e368f100067882 */ /* 0x000fe20000000000 */
[----:B------:R-:W-:Y:S01]  /*01d0*/  UMOV UR7, 0x3ee4f8b5 ;  /* 0x3ee4f8b500077882 */ /* 0x000fe20000000000 */
[----:B------:R-:W-:Y:S01]  /*01e0*/  BSSY.RECONVERGENT B0, `(.L_x_11) ;  /* 0x000000f000007945 */ /* 0x000fe20003800200 */
[----:B---3--:R-:W0:Y:S02]  /*01f0*/  F2F.F64.F32 R2, R8 ;  /* 0x0000000800027310 */ /* 0x008e240000201800 */
[----:B0-----:R-:W-:-:S06]  /*0200*/  DSETP.GEU.AND P0, PT, R2, UR6, PT ;  /* 0x0000000602007e2a */ /* 0x001fcc000bf0e000 */
[----:B------:R-:W-:-:S04]  /*0210*/  FSEL R3, R8, 9.9999997473787516356e-06, P0 ;  /* 0x3727c5ac08037808 */ /* 0x000fc80000000000 */
[----:B------:R-:W0:Y:S08]  /*0220*/  MUFU.RCP R2, R3 ;  /* 0x0000000300027308 */ /* 0x000e300000001000 */
[----:B--2---:R-:W1:Y:S01]  /*0230*/  FCHK P0, R0, R3 ;  /* 0x0000000300007302 */ /* 0x004e620000000000 */
[----:B0-----:R-:W-:-:S04]  /*0240*/  FFMA R9, -R3, R2, 1 ;  /* 0x3f80000003097423 */ /* 0x001fc80000000102 */
[----:B------:R-:W-:-:S04]  /*0250*/  FFMA R9, R2, R9, R2 ;  /* 0x0000000902097223 */ /* 0x000fc80000000002 */
[----:B------:R-:W-:-:S04]  /*0260*/  FFMA R2, R0, R9, RZ ;  /* 0x0000000900027223 */ /* 0x000fc800000000ff */
[----:B------:R-:W-:-:S04]  /*0270*/  FFMA R10, -R3, R2, R0 ;  /* 0x00000002030a7223 */ /* 0x000fc80000000100 */
[----:B------:R-:W-:Y:S01]  /*0280*/  FFMA R9, R9, R10, R2 ;  /* 0x0000000a09097223 */ /* 0x000fe20000000002 */
[----:B-1----:R-:W-:Y:S06]  /*0290*/  @!P0 BRA `(.L_x_12) ;  /* 0x00000000000c8947 */ /* 0x002fec0003800000 */
[----:B------:R-:W-:-:S07]  /*02a0*/  MOV R2, 0x2c0 ;  /* 0x000002c000027802 */ /* 0x000fce0000000f00 */
[----:B------:R-:W-:Y:S05]  /*02b0*/  CALL.REL.NOINC `($__internal_0_$__cuda_sm3x_div_rn_noftz_f32_slowpath) ;  /* 0x0000000000107944 */ /* 0x000fea0003c00000 */
[----:B------:R-:W-:-:S07]  /*02c0*/  IMAD.MOV.U32 R9, RZ, RZ, R0 ;  /* 0x000000ffff097224 */ /* 0x000fce00078e0000 */
.L_x_12:
[----:B------:R-:W-:Y:S05]  /*02d0*/  BSYNC.RECONVERGENT B0 ;  /* 0x0000000000007941 */ /* 0x000fea0003800200 */
.L_x_11:
[----:B------:R-:W-:Y:S01]  /*02e0*/  STG.E desc[UR4][R4.64], R9 ;  /* 0x0000000904007986 */ /* 0x000fe2000c101904 */
[----:B------:R-:W-:Y:S05]  /*02f0*/  EXIT ;  /* 0x000000000000794d */ /* 0x000fea0003800000 */
        .weak           $__internal_0_$__cuda_sm3x_div_rn_noftz_f32_slowpath
        .type           $__internal_0_$__cuda_sm3x_div_rn_noftz_f32_slowpath,@function
        .size           $__internal_0_$__cuda_sm3x_div_rn_noftz_f32_slowpath,(.L_x_26 - $__internal_0_$__cuda_sm3x_div_rn_noftz_f32_slowpath)
$__internal_0_$__cuda_sm3x_div_rn_noftz_f32_slowpath:
[--C-:B------:R-:W-:Y:S01]  /*0300*/  SHF.R.U32.HI R7, RZ, 0x17, R3.reuse ;  /* 0x00000017ff077819 */ /* 0x100fe20000011603 */
[----:B------:R-:W-:Y:S01]  /*0310*/  BSSY.RECONVERGENT B1, `(.L_x_13) ;  /* 0x0000064000017945 */ /* 0x000fe20003800200 */
[--C-:B------:R-:W-:Y:S01]  /*0320*/  SHF.R.U32.HI R6, RZ, 0x17, R0.reuse ;  /* 0x00000017ff067819 */ /* 0x100fe20000011600 */
[----:B------:R-:W-:Y:S01]  /*0330*/  IMAD.MOV.U32 R8, RZ, RZ, R0 ;  /* 0x000000ffff087224 */ /* 0x000fe200078e0000 */
[----:B------:R-:W-:Y:S01]  /*0340*/  LOP3.LUT R7, R7, 0xff, RZ, 0xc0, !PT ;  /* 0x000000ff07077812 */ /* 0x000fe200078ec0ff */
[----:B------:R-:W-:Y:S01]  /*0350*/  IMAD.MOV.U32 R9, RZ, RZ, R3 ;  /* 0x000000ffff097224 */ /* 0x000fe200078e0003 */
[----:B------:R-:W-:-:S03]  /*0360*/  LOP3.LUT R6, R6, 0xff, RZ, 0xc0, !PT ;  /* 0x000000ff06067812 */ /* 0x000fc600078ec0ff */
[----:B------:R-:W-:Y:S02]  /*0370*/  VIADD R12, R7, 0xffffffff ;  /* 0xffffffff070c7836 */ /* 0x000fe40000000000 */
[----:B------:R-:W-:-:S03]  /*0380*/  VIADD R11, R6, 0xffffffff ;  /* 0xffffffff060b7836 */ /* 0x000fc60000000000 */
[----:B------:R-:W-:-:S04]  /*0390*/  ISETP.GT.U32.AND P0, PT, R12, 0xfd, PT ;  /* 0x000000fd0c00780c */ /* 0x000fc80003f04070 */
[----:B------:R-:W-:-:S13]  /*03a0*/  ISETP.GT.U32.OR P0, PT, R11, 0xfd, P0 ;  /* 0x000000fd0b00780c */ /* 0x000fda0000704470 */
[----:B------:R-:W-:Y:S01]  /*03b0*/  @!P0 IMAD.MOV.U32 R10, RZ, RZ, RZ ;  /* 0x000000ffff0a8224 */ /* 0x000fe200078e00ff */
[----:B------:R-:W-:Y:S06]  /*03c0*/  @!P0 BRA `(.L_x_14) ;  /* 0x00000000005c8947 */ /* 0x000fec0003800000 */
[----:B------:R-:W-:Y:S02]  /*03d0*/  FSETP.GTU.FTZ.AND P0, PT, |R0|, +INF , PT ;  /* 0x7f8000000000780b */ /* 0x000fe40003f1c200 */
[----:B------:R-:W-:-:S04]  /*03e0*/  FSETP.GTU.FTZ.AND P1, PT, |R3|, +INF , PT ;  /* 0x7f8000000300780b */ /* 0x000fc80003f3c200 */
[----:B------:R-:W-:-:S13]  /*03f0*/  PLOP3.LUT P0, PT, P0, P1, PT, 0xf8, 0x8f ;  /* 0x00000000008f781c */ /* 0x000fda0000703f70 */
[----:B------:R-:W-:Y:S05]  /*0400*/  @P0 BRA `(.L_x_15) ;  /* 0x00000004004c0947 */ /* 0x000fea0003800000 */
[----:B------:R-:W-:-:S13]  /*0410*/  LOP3.LUT P0, RZ, R9, 0x7fffffff, R8, 0xc8, !PT ;  /* 0x7fffffff09ff7812 */ /* 0x000fda000780c808 */
[----:B------:R-:W-:Y:S05]  /*0420*/  @!P0 BRA `(.L_x_16) ;  /* 0x00000004003c8947 */ /* 0x000fea0003800000 */
[C---:B------:R-:W-:Y:S02]  /*0430*/  FSETP.NEU.FTZ.AND P2, PT, |R0|.reuse, +INF , PT ;  /* 0x7f8000000000780b */ /* 0x040fe40003f5d200 */
[----:B------:R-:W-:Y:S02]  /*0440*/  FSETP.NEU.FTZ.AND P1, PT, |R3|, +INF , PT ;  /* 0x7f8000000300780b */ /* 0x000fe40003f3d200 */
[----:B------:R-:W-:-:S11]  /*0450*/  FSETP.NEU.FTZ.AND P0, PT, |R0|, +INF , PT ;  /* 0x7f8000000000780b */ /* 0x000fd60003f1d200 */
[----:B------:R-:W-:Y:S05]  /*0460*/  @!P1 BRA !P2, `(.L_x_16) ;  /* 0x00000004002c9947 */ /* 0x000fea0005000000 */
[----:B------:R-:W-:-:S04]  /*0470*/  LOP3.LUT P2, RZ, R8, 0x7fffffff, RZ, 0xc0, !PT ;  /* 0x7fffffff08ff7812 */ /* 0x000fc8000784c0ff */
[----:B------:R-:W-:-:S13]  /*0480*/  PLOP3.LUT P1, PT, P1, P2, PT, 0x2f, 0xf2 ;  /* 0x0000000000f2781c */ /* 0x000fda0000f24577 */
[----:B------:R-:W-:Y:S05]  /*0490*/  @P1 BRA `(.L_x_17) ;  /* 0x0000000400181947 */ /* 0x000fea0003800000 */
[----:B------:R-:W-:-:S04]  /*04a0*/  LOP3.LUT P1, RZ, R9, 0x7fffffff, RZ, 0xc0, !PT ;  /* 0x7fffffff09ff7812 */ /* 0x000fc8000782c0ff */
[----:B------:R-:W-:-:S13]  /*04b0*/  PLOP3.LUT P0, PT, P0, P1, PT, 0x2f, 0xf2 ;  /* 0x0000000000f2781c */ /* 0x000fda0000702577 */
[----:B------:R-:W-:Y:S05]  /*04c0*/  @P0 BRA `(.L_x_18) ;  /* 0x0000000400000947 */ /* 0x000fea0003800000 */
[----:B------:R-:W-:Y:S02]  /*04d0*/  ISETP.GE.AND P0, PT, R11, RZ, PT ;  /* 0x000000ff0b00720c */ /* 0x000fe40003f06270 */
[----:B------:R-:W-:-:S11]  /*04e0*/  ISETP.GE.AND P1, PT, R12, RZ, PT ;  /* 0x000000ff0c00720c */ /* 0x000fd60003f26270 */
[----:B------:R-:W-:Y:S02]  /*04f0*/  @P0 IMAD.MOV.U32 R10, RZ, RZ, RZ ;  /* 0x000000ffff0a0224 */ /* 0x000fe400078e00ff */
[----:B------:R-:W-:Y:S01]  /*0500*/  @!P0 FFMA R8, R0, 1.84467440737095516160e+19, RZ ;  /* 0x5f80000000088823 */ /* 0x000fe200000000ff */
[----:B------:R-:W-:Y:S02]  /*0510*/  @!P0 IMAD.MOV.U32 R10, RZ, RZ, -0x40 ;  /* 0xffffffc0ff0a8424 */ /* 0x000fe400078e00ff */
[----:B------:R-:W-:Y:S02]  /*0520*/  @!P1 FFMA R9, R3, 1.84467440737095516160e+19, RZ ;  /* 0x5f80000003099823 */ /* 0x000fe400000000ff */
[----:B------:R-:W-:-:S07]  /*0530*/  @!P1 VIADD R10, R10, 0x40 ;  /* 0x000000400a0a9836 */ /* 0x000fce0000000000 */
.L_x_14:
[----:B------:R-:W-:Y:S01]  /*0540*/  LEA R0, R7, 0xc0800000, 0x17 ;  /* 0xc080000007007811 */ /* 0x000fe200078eb8ff */
[----:B------:R-:W-:Y:S01]  /*0550*/  VIADD R6, R6, 0xffffff81 ;  /* 0xffffff8106067836 */ /* 0x000fe20000000000 */
[----:B------:R-:W-:Y:S03]  /*0560*/  BSSY.RECONVERGENT B2, `(.L_x_19) ;  /* 0x0000035000027945 */ /* 0x000fe60003800200 */
[----:B------:R-:W-:Y:S01]  /*0570*/  IMAD.IADD R9, R9, 0x1, -R0 ;  /* 0x0000000109097824 */ /* 0x000fe200078e0a00 */
[C---:B------:R-:W-:Y:S01]  /*0580*/  IADD3 R7, PT, PT, R6.reuse, 0x7f, -R7 ;  /* 0x0000007f06077810 */ /* 0x040fe20007ffe807 */
[----:B------:R-:W-:Y:S02]  /*0590*/  IMAD R0, R6, -0x800000, R8 ;  /* 0xff80000006007824 */ /* 0x000fe400078e0208 */
[----:B------:R-:W0:Y:S01]  /*05a0*/  MUFU.RCP R3, R9 ;  /* 0x0000000900037308 */ /* 0x000e220000001000 */
[----:B------:R-:W-:Y:S01]  /*05b0*/  FADD.FTZ R11, -R9, -RZ ;  /* 0x800000ff090b7221 */ /* 0x000fe20000010100 */
[----:B------:R-:W-:-:S03]  /*05c0*/  IMAD.IADD R7, R7, 0x1, R10 ;  /* 0x0000000107077824 */ /* 0x000fc600078e020a */
[----:B0-----:R-:W-:-:S04]  /*05d0*/  FFMA R12, R3, R11, 1 ;  /* 0x3f800000030c7423 */ /* 0x001fc8000000000b */
[----:B------:R-:W-:-:S04]  /*05e0*/  FFMA R12, R3, R12, R3 ;  /* 0x0000000c030c7223 */ /* 0x000fc80000000003 */
[----:B------:R-:W-:-:S04]  /*05f0*/  FFMA R3, R0, R12, RZ ;  /* 0x0000000c00037223 */ /* 0x000fc800000000ff */
[----:B------:R-:W-:-:S04]  /*0600*/  FFMA R8, R11, R3, R0 ;  /* 0x000000030b087223 */ /* 0x000fc80000000000 */
[----:B------:R-:W-:-:S04]  /*0610*/  FFMA R13, R12, R8, R3 ;  /* 0x000000080c0d7223 */ /* 0x000fc80000000003 */
[----:B------:R-:W-:-:S04]  /*0620*/  FFMA R8, R11, R13, R0 ;  /* 0x0000000d0b087223 */ /* 0x000fc80000000000 */
[----:B------:R-:W-:-:S05]  /*0630*/  FFMA R0, R12, R8, R13 ;  /* 0x000000080c007223 */ /* 0x000fca000000000d */
[----:B------:R-:W-:-:S04]  /*0640*/  SHF.R.U32.HI R3, RZ, 0x17, R0 ;  /* 0x00000017ff037819 */ /* 0x000fc80000011600 */
[----:B------:R-:W-:-:S05]  /*0650*/  LOP3.LUT R3, R3, 0xff, RZ, 0xc0, !PT ;  /* 0x000000ff03037812 */ /* 0x000fca00078ec0ff */
[----:B------:R-:W-:-:S04]  /*0660*/  IMAD.IADD R9, R3, 0x1, R7 ;  /* 0x0000000103097824 */ /* 0x000fc800078e0207 */
[----:B------:R-:W-:-:S05]  /*0670*/  VIADD R3, R9, 0xffffffff ;  /* 0xffffffff09037836 */ /* 0x000fca0000000000 */
[----:B------:R-:W-:-:S13]  /*0680*/  ISETP.GE.U32.AND P0, PT, R3, 0xfe, PT ;  /* 0x000000fe0300780c */ /* 0x000fda0003f06070 */
[----:B------:R-:W-:Y:S05]  /*0690*/  @!P0 BRA `(.L_x_20) ;  /* 0x0000000000808947 */ /* 0x000fea0003800000 */
[----:B------:R-:W-:-:S13]  /*06a0*/  ISETP.GT.AND P0, PT, R9, 0xfe, PT ;  /* 0x000000fe0900780c */ /* 0x000fda0003f04270 */
[----:B------:R-:W-:Y:S05]  /*06b0*/  @P0 BRA `(.L_x_21) ;  /* 0x00000000006c0947 */ /* 0x000fea0003800000 */
[----:B------:R-:W-:-:S13]  /*06c0*/  ISETP.GE.AND P0, PT, R9, 0x1, PT ;  /* 0x000000010900780c */ /* 0x000fda0003f06270 */
[----:B------:R-:W-:Y:S05]  /*06d0*/  @P0 BRA `(.L_x_22) ;  /* 0x0000000000740947 */ /* 0x000fea0003800000 */
[----:B------:R-:W-:Y:S02]  /*06e0*/  ISETP.GE.AND P0, PT, R9, -0x18, PT ;  /* 0xffffffe80900780c */ /* 0x000fe40003f06270 */
[----:B------:R-:W-:-:S11]  /*06f0*/  LOP3.LUT R0, R0, 0x80000000, RZ, 0xc0, !PT ;  /* 0x8000000000007812 */ /* 0x000fd600078ec0ff */
[----:B------:R-:W-:Y:S05]  /*0700*/  @!P0 BRA `(.L_x_22) ;  /* 0x0000000000688947 */ /* 0x000fea0003800000 */
[CCC-:B------:R-:W-:Y:S01]  /*0710*/  FFMA.RZ R3, R12.reuse, R8.reuse, R13.reuse ;  /* 0x000000080c037223 */ /* 0x1c0fe2000000c00d */
[CCC-:B------:R-:W-:Y:S01]  /*0720*/  FFMA.RM R6, R12.reuse, R8.reuse, R13.reuse ;  /* 0x000000080c067223 */ /* 0x1c0fe2000000400d */
[C---:B------:R-:W-:Y:S02]  /*0730*/  ISETP.NE.AND P2, PT, R9.reuse, RZ, PT ;  /* 0x000000ff0900720c */ /* 0x040fe40003f45270 */
[----:B------:R-:W-:Y:S02]  /*0740*/  ISETP.NE.AND P1, PT, R9, RZ, PT ;  /* 0x000000ff0900720c */ /* 0x000fe40003f25270 */
[----:B------:R-:W-:Y:S01]  /*0750*/  LOP3.LUT R7, R3, 0x7fffff, RZ, 0xc0, !PT ;  /* 0x007fffff03077812 */ /* 0x000fe200078ec0ff */
[----:B------:R-:W-:Y:S01]  /*0760*/  FFMA.RP R3, R12, R8, R13 ;  /* 0x000000080c037223 */ /* 0x000fe2000000800d */
[----:B------:R-:W-:Y:S02]  /*0770*/  VIADD R8, R9, 0x20 ;  /* 0x0000002009087836 */ /* 0x000fe40000000000 */
[----:B------:R-:W-:Y:S01]  /*0780*/  LOP3.LUT R7, R7, 0x800000, RZ, 0xfc, !PT ;  /* 0x0080000007077812 */ /* 0x000fe200078efcff */
[----:B------:R-:W-:Y:S01]  /*0790*/  IMAD.MOV R9, RZ, RZ, -R9 ;  /* 0x000000ffff097224 */ /* 0x000fe200078e0a09 */
[----:B------:R-:W-:-:S02]  /*07a0*/  FSETP.NEU.FTZ.AND P0, PT, R3, R6, PT ;  /* 0x000000060300720b */ /* 0x000fc40003f1d000 */
[----:B------:R-:W-:Y:S02]  /*07b0*/  SHF.L.U32 R8, R7, R8, RZ ;  /* 0x0000000807087219 */ /* 0x000fe400000006ff */
[----:B------:R-:W-:Y:S02]  /*07c0*/  SEL R6, R9, RZ, P2 ;  /* 0x000000ff09067207 */ /* 0x000fe40001000000 */
[----:B------:R-:W-:Y:S02]  /*07d0*/  ISETP.NE.AND P1, PT, R8, RZ, P1 ;  /* 0x000000ff0800720c */ /* 0x000fe40000f25270 */
[----:B------:R-:W-:Y:S02]  /*07e0*/  SHF.R.U32.HI R6, RZ, R6, R7 ;  /* 0x00000006ff067219 */ /* 0x000fe40000011607 */
[----:B------:R-:W-:Y:S02]  /*07f0*/  PLOP3.LUT P0, PT, P0, P1, PT, 0xf8, 0x8f ;  /* 0x00000000008f781c */ /* 0x000fe40000703f70 */
[----:B------:R-:W-:-:S02]  /*0800*/  SHF.R.U32.HI R8, RZ, 0x1, R6 ;  /* 0x00000001ff087819 */ /* 0x000fc40000011606 */
[----:B------:R-:W-:-:S04]  /*0810*/  SEL R3, RZ, 0x1, !P0 ;  /* 0x00000001ff037807 */ /* 0x000fc80004000000 */
[----:B------:R-:W-:-:S04]  /*0820*/  LOP3.LUT R3, R3, 0x1, R8, 0xf8, !PT ;  /* 0x0000000103037812 */ /* 0x000fc800078ef808 */
[----:B------:R-:W-:-:S05]  /*0830*/  LOP3.LUT R3, R3, R6, RZ, 0xc0, !PT ;  /* 0x0000000603037212 */ /* 0x000fca00078ec0ff */
[----:B------:R-:W-:-:S05]  /*0840*/  IMAD.IADD R3, R8, 0x1, R3 ;  /* 0x0000000108037824 */ /* 0x000fca00078e0203 */
[----:B------:R-:W-:Y:S01]  /*0850*/  LOP3.LUT R0, R3, R0, RZ, 0xfc, !PT ;  /* 0x0000000003007212 */ /* 0x000fe200078efcff */
[----:B------:R-:W-:Y:S06]  /*0860*/  BRA `(.L_x_22) ;  /* 0x0000000000107947 */ /* 0x000fec0003800000 */
.L_x_21:
[----:B------:R-:W-:-:S04]  /*0870*/  LOP3.LUT R0, R0, 0x80000000, RZ, 0xc0, !PT ;  /* 0x8000000000007812 */ /* 0x000fc800078ec0ff */
[----:B------:R-:W-:Y:S01]  /*0880*/  LOP3.LUT R0, R0, 0x7f800000, RZ, 0xfc, !PT ;  /* 0x7f80000000007812 */ /* 0x000fe200078efcff */
[----:B------:R-:W-:Y:S06]  /*0890*/  BRA `(.L_x_22) ;  /* 0x0000000000047947 */ /* 0x000fec0003800000 */
.L_x_20:
[----:B------:R-:W-:-:S07]  /*08a0*/  IMAD R0, R7, 0x800000, R0 ;  /* 0x0080000007007824 */ /* 0x000fce00078e0200 */
.L_x_22:
[----:B------:R-:W-:Y:S05]  /*08b0*/  BSYNC.RECONVERGENT B2 ;  /* 0x0000000000027941 */ /* 0x000fea0003800200 */
.L_x_19:
[----:B------:R-:W-:Y:S05]  /*08c0*/  BRA `(.L_x_23) ;  /* 0x0000000000207947 */ /* 0x000fea0003800000 */
.L_x_18:
[----:B------:R-:W-:-:S04]  /*08d0*/  LOP3.LUT R0, R9, 0x80000000, R8, 0x48, !PT ;  /* 0x8000000009007812 */ /* 0x000fc800078e4808 */
[----:B------:R-:W-:Y:S01]  /*08e0*/  LOP3.LUT R0, R0, 0x7f800000, RZ, 0xfc, !PT ;  /* 0x7f80000000007812 */ /* 0x000fe200078efcff */
[----:B------:R-:W-:Y:S06]  /*08f0*/  BRA `(.L_x_23) ;  /* 0x0000000000147947 */ /* 0x000fec0003800000 */
.L_x_17:
[----:B------:R-:W-:Y:S01]  /*0900*/  LOP3.LUT R0, R9, 0x80000000, R8, 0x48, !PT ;  /* 0x8000000009007812 */ /* 0x000fe200078e4808 */
[----:B------:R-:W-:Y:S06]  /*0910*/  BRA `(.L_x_23) ;  /* 0x00000000000c7947 */ /* 0x000fec0003800000 */
.L_x_16:
[----:B------:R-:W0:Y:S01]  /*0920*/  MUFU.RSQ R0, -QNAN ;  /* 0xffc0000000007908 */ /* 0x000e220000001400 */
[----:B------:R-:W-:Y:S05]  /*0930*/  BRA `(.L_x_23) ;  /* 0x0000000000047947 */ /* 0x000fea0003800000 */
.L_x_15:
[----:B------:R-:W-:-:S07]  /*0940*/  FADD.FTZ R0, R0, R3 ;  /* 0x0000000300007221 */ /* 0x000fce0000010000 */
.L_x_23:
[----:B------:R-:W-:Y:S05]  /*0950*/  BSYNC.RECONVERGENT B1 ;  /* 0x0000000000017941 */ /* 0x000fea0003800200 */
.L_x_13:
[----:B------:R-:W-:-:S04]  /*0960*/  IMAD.MOV.U32 R3, RZ, RZ, 0x0 ;  /* 0x00000000ff037424 */ /* 0x000fc800078e00ff */
[----:B0-----:R-:W-:Y:S05]  /*0970*/  RET.REL.NODEC R2 `(_Z4pdivPfS_iii) ;  /* 0xfffffff402a07950 */ /* 0x001fea0003c3ffff */
.L_x_24:
        /* <DEDUP_REMOVED lines=16> */
.L_x_26:


//--------------------- .text._Z3mulfP6float2S0_iii --------------------------
	.section	.text._Z3mulfP6float2S0_iii,"ax",@progbits
	.align	128
        .global         _Z3mulfP6float2S0_iii
        .type           _Z3mulfP6float2S0_iii,@function
        .size           _Z3mulfP6float2S0_iii,(.L_x_37 - _Z3mulfP6float2S0_iii)
        .other          _Z3mulfP6float2S0_iii,@"STO_CUDA_ENTRY STV_DEFAULT"
_Z3mulfP6float2S0_iii:
.text._Z3mulfP6float2S0_iii:
        /* <DEDUP_REMOVED lines=22> */
[----:B------:R-:W-:Y:S01]  /*0160*/  IMAD R6, R6, UR8, RZ ;  /* 0x0000000806067c24 */ /* 0x000fe2000f8e02ff */
[----:B------:R-:W2:Y:S03]  /*0170*/  LDCU UR6, c[0x0][0x380] ;  /* 0x00007000ff0677ac */ /* 0x000ea60008000800 */
[----:B------:R-:W3:Y:S01]  /*0180*/  LDC.64 R2, c[0x0][0x388] ;  /* 0x0000e200ff027b82 */ /* 0x000ee20000000a00 */
[----:B------:R-:W-:Y:S02]  /*0190*/  IMAD R9, R6, UR9, R7 ;  /* 0x0000000906097c24 */ /* 0x000fe4000f8e0207 */
[----:B0-----:R-:W-:-:S06]  /*01a0*/  IMAD.WIDE.U32 R4, R7, 0x8, R4 ;  /* 0x0000000807047825 */ /* 0x001fcc00078e0004 */
[----:B-1----:R-:W4:Y:S01]  /*01b0*/  LDG.E.64 R4, desc[UR4][R4.64] ;  /* 0x0000000404047981 */ /* 0x002f22000c1e1b00 */
[----:B---3--:R-:W-:-:S05]  /*01c0*/  IMAD.WIDE.U32 R2, R9, 0x8, R2 ;  /* 0x0000000809027825 */ /* 0x008fca00078e0002 */
[----:B------:R-:W4:Y:S02]  /*01d0*/  LDG.E.64 R6, desc[UR4][R2.64] ;  /* 0x0000000402067981 */ /* 0x000f24000c1e1b00 */
[-C--:B----4-:R-:W-:Y:S01]  /*01e0*/  FMUL R9, R7, R5.reuse ;  /* 0x0000000507097220 */ /* 0x090fe20000400000 */
[----:B------:R-:W-:-:S03]  /*01f0*/  FMUL R0, R6, R5 ;  /* 0x0000000506007220 */ /* 0x000fc60000400000 */
[-C--:B------:R-:W-:Y:S01]  /*0200*/  FFMA R9, R6, R4.reuse, -R9 ;  /* 0x0000000406097223 */ /* 0x080fe20000000809 */
[----:B------:R-:W-:-:S03]  /*0210*/  FFMA R7, R7, R4, R0 ;  /* 0x0000000407077223 */ /* 0x000fc60000000000 */
[----:B--2---:R-:W-:Y:S01]  /*0220*/  FMUL R6, R9, UR6 ;  /* 0x0000000609067c20 */ /* 0x004fe20008400000 */
[----:B------:R-:W-:-:S05]  /*0230*/  FMUL R7, R7, UR6 ;  /* 0x0000000607077c20 */ /* 0x000fca0008400000 */
[----:B------:R-:W-:Y:S01]  /*0240*/  STG.E.64 desc[UR4][R2.64], R6 ;  /* 0x0000000602007986 */ /* 0x000fe2000c101b04 */
[----:B------:R-:W-:Y:S05]  /*0250*/  EXIT ;  /* 0x000000000000794d */ /* 0x000fea0003800000 */
.L_x_25:
        /* <DEDUP_REMOVED lines=10> */
.L_x_37:


//--------------------- .nv.shared.reserved.0     --------------------------
	.section	.nv.shared.reserved.0,"aw",@nobits
	.weak		__nv_reservedSMEM_offset_0_alias
	.size		__nv_reservedSMEM_offset_0_alias, 0, 64
	.other		__nv_reservedSMEM_offset_0_alias,@"STO_CUDA_RESERVED_SHARED STV_DEFAULT"
__nv_reservedSMEM_offset_0_alias:
	.zero		0
	.zero		64


//--------------------- .nv.constant0._Z6padkerPfiiiii --------------------------
	.section	.nv.constant0._Z6padkerPfiiiii,"a",@progbits
	.sectionflags	@""
	.align	4
.nv.constant0._Z6padkerPfiiiii:
	.zero		924


//--------------------- .nv.constant0._Z5mcopyPfS_ii --------------------------
	.section	.nv.constant0._Z5mcopyPfS_ii,"a",@progbits
	.sectionflags	@""
	.align	4
.nv.constant0._Z5mcopyPfS_ii:
	.zero		920


//--------------------- .nv.constant0._Z6circlePfS_iii --------------------------
	.section	.nv.constant0._Z6circlePfS_iii,"a",@progbits
	.sectionflags	@""
	.align	4
.nv.constant0._Z6circlePfS_iii:
	.zero		924


//--------------------- .nv.constant0._Z8mulconstPffii --------------------------
	.section	.nv.constant0._Z8mulconstPffii,"a",@progbits
	.sectionflags	@""
	.align	4
.nv.constant0._Z8mulconstPffii:
	.zero		916


//--------------------- .nv.constant0._Z9mulfilterP6float2Pfii --------------------------
	.section	.nv.constant0._Z9mulfilterP6float2Pfii,"a",@progbits
	.sectionflags	@""
	.align	4
.nv.constant0._Z9mulfilterP6float2Pfii:
	.zero		920


//--------------------- .nv.constant0._Z8fftshiftP6float2ii --------------------------
	.section	.nv.constant0._Z8fftshiftP6float2ii,"a",@progbits
	.sectionflags	@""
	.align	4
.nv.constant0._Z8fftshiftP6float2ii:
	.zero		912


//--------------------- .nv.constant0._Z9copycbackPfP6float2iii --------------------------
	.section	.nv.constant0._Z9copycbackPfP6float2iii,"a",@progbits
	.sectionflags	@""
	.align	4
.nv.constant0._Z9copycbackPfP6float2iii:
	.zero		924


//--------------------- .nv.constant0._Z5copycPfP6float2iii --------------------------
	.section	.nv.constant0._Z5copycPfP6float2iii,"a",@progbits
	.sectionflags	@""
	.align	4
.nv.constant0._Z5copycPfP6float2iii:
	.zero		924


//--------------------- .nv.constant0._Z4pmulPfS_iii --------------------------
	.section	.nv.constant0._Z4pmulPfS_iii,"a",@progbits
	.sectionflags	@""
	.align	4
.nv.constant0._Z4pmulPfS_iii:
	.zero		924


//--------------------- .nv.constant0._Z4pdivPfS_iii --------------------------
	.section	.nv.constant0._Z4pdivPfS_iii,"a",@progbits
	.sectionflags	@""
	.align	4
.nv.constant0._Z4pdivPfS_iii:
	.zero		924


//--------------------- .nv.constant0._Z3mulfP6float2S0_iii --------------------------
	.section	.nv.constant0._Z3mulfP6float2S0_iii,"a",@progbits
	.sectionflags	@""
	.align	4
.nv.constant0._Z3mulfP6float2S0_iii:
	.zero		932


//--------------------- SYMBOLS --------------------------

	.type		.nv.reservedSmem.offset0,@object
	.size		.nv.reservedSmem.offset0,0x4
